	.target	sm_90a

	.elftype	@"ET_EXEC"


//--------------------- .note.nv.tkinfo           --------------------------
	.section	.note.nv.tkinfo,"",@"SHT_NOTE"
	.sectionflags	@"SHF_NOTE_NV_TKINFO"
	.tkinfo
        /*0018*/ 	.word	0x00000002
        /*0030*/ 	.string	""
        /*0030*/ 	.string	"ptxas"
        /*0030*/ 	.string	"Cuda compilation tools, release 13.0, V13.0.88"
        /*0030*/ 	.string	"Build cuda_13.0.r13.0/compiler.36424714_0"
        /*0030*/ 	.string	"-arch sm_90a -m 64 "



//--------------------- .note.nv.cuinfo           --------------------------
	.section	.note.nv.cuinfo,"",@"SHT_NOTE"
	.sectionflags	@"SHF_NOTE_NV_CUINFO"
        /*0018*/ 	.short	0x0002
        /*001a*/ 	.short	0x005a
        /*001c*/ 	.short	0x0082
	.zero		2


//--------------------- .nv.info                  --------------------------
	.section	.nv.info,"",@"SHT_CUDA_INFO"
	.align	4


	//----- nvinfo : EIATTR_REGCOUNT
	.align		4
        /*0000*/ 	.byte	0x04, 0x2f
        /*0002*/ 	.short	(.L_12 - .L_11)
	.align		4
.L_11:
        /*0004*/ 	.word	index@(_ZN7cutlass13device_kernelINS_4gemm6kernel13GemmUniversalIN4cute5tupleIJiiiiEEENS1_10collective13CollectiveMmaINS1_37MainloopSm90TmaGmmaWarpSpecializedFP8ILi4ENS5_IJNS4_1CILi1EEESB_SB_EEENS1_32KernelTmaWarpSpecializedPingpongEEENS5_IJNSA_ILi64EEESF_NSA_ILi128EEEEEENS_12float_e5m2_tENS5_IJlSB_lEEESI_SJ_NS4_8TiledMMAINS4_8MMA_AtomIJNS4_4SM904GMMA30MMA_64x64x32_F32E5M2E5M2_SS_TNILNSN_7ScaleInE1ELSP_1EEEEEENS4_6LayoutISC_NS5_IJNSA_ILi0EEEST_ST_EEEEENS5_IJNS4_10UnderscoreESW_SW_EEEEENS4_13SM90_TMA_LOADENS4_14ComposedLayoutINS4_7SwizzleILi3ELi4ELi3EEENS4_18smem_ptr_flag_bitsILi8EEENSS_INS5_IJNSA_ILi8EEESG_EEENS5_IJSG_SB_EEEEEEEvNS4_8identityESZ_S19_vS1A_EENS_8epilogue10collective6detail29Sm90TmaWarpSpecializedAdapterINS1D_15DefaultEpilogueISI_SJ_SJ_NS1C_6thread17LinearCombinationISI_Li1EffLNS1H_9ScaleType4KindE0ELNS_15FloatRoundStyleE2ESI_EENS1_15EpilogueDefaultEEEEEvvEEEEvNT_6ParamsE)
        /*0008*/ 	.word	0x000000a8


	//----- nvinfo : EIATTR_FRAME_SIZE
	.align		4
.L_12:
        /*000c*/ 	.byte	0x04, 0x11
        /*000e*/ 	.short	(.L_14 - .L_13)
	.align		4
.L_13:
        /*0010*/ 	.word	index@(_ZN7cutlass13device_kernelINS_4gemm6kernel13GemmUniversalIN4cute5tupleIJiiiiEEENS1_10collective13CollectiveMmaINS1_37MainloopSm90TmaGmmaWarpSpecializedFP8ILi4ENS5_IJNS4_1CILi1EEESB_SB_EEENS1_32KernelTmaWarpSpecializedPingpongEEENS5_IJNSA_ILi64EEESF_NSA_ILi128EEEEEENS_12float_e5m2_tENS5_IJlSB_lEEESI_SJ_NS4_8TiledMMAINS4_8MMA_AtomIJNS4_4SM904GMMA30MMA_64x64x32_F32E5M2E5M2_SS_TNILNSN_7ScaleInE1ELSP_1EEEEEENS4_6LayoutISC_NS5_IJNSA_ILi0EEEST_ST_EEEEENS5_IJNS4_10UnderscoreESW_SW_EEEEENS4_13SM90_TMA_LOADENS4_14ComposedLayoutINS4_7SwizzleILi3ELi4ELi3EEENS4_18smem_ptr_flag_bitsILi8EEENSS_INS5_IJNSA_ILi8EEESG_EEENS5_IJSG_SB_EEEEEEEvNS4_8identityESZ_S19_vS1A_EENS_8epilogue10collective6detail29Sm90TmaWarpSpecializedAdapterINS1D_15DefaultEpilogueISI_SJ_SJ_NS1C_6thread17LinearCombinationISI_Li1EffLNS1H_9ScaleType4KindE0ELNS_15FloatRoundStyleE2ESI_EENS1_15EpilogueDefaultEEEEEvvEEEEvNT_6ParamsE)
        /*0014*/ 	.word	0x00000000


	//----- nvinfo : EIATTR_MIN_STACK_SIZE
	.align		4
.L_14:
        /*0018*/ 	.byte	0x04, 0x12
        /*001a*/ 	.short	(.L_16 - .L_15)
	.align		4
.L_15:
        /*001c*/ 	.word	index@(_ZN7cutlass13device_kernelINS_4gemm6kernel13GemmUniversalIN4cute5tupleIJiiiiEEENS1_10collective13CollectiveMmaINS1_37MainloopSm90TmaGmmaWarpSpecializedFP8ILi4ENS5_IJNS4_1CILi1EEESB_SB_EEENS1_32KernelTmaWarpSpecializedPingpongEEENS5_IJNSA_ILi64EEESF_NSA_ILi128EEEEEENS_12float_e5m2_tENS5_IJlSB_lEEESI_SJ_NS4_8TiledMMAINS4_8MMA_AtomIJNS4_4SM904GMMA30MMA_64x64x32_F32E5M2E5M2_SS_TNILNSN_7ScaleInE1ELSP_1EEEEEENS4_6LayoutISC_NS5_IJNSA_ILi0EEEST_ST_EEEEENS5_IJNS4_10UnderscoreESW_SW_EEEEENS4_13SM90_TMA_LOADENS4_14ComposedLayoutINS4_7SwizzleILi3ELi4ELi3EEENS4_18smem_ptr_flag_bitsILi8EEENSS_INS5_IJNSA_ILi8EEESG_EEENS5_IJSG_SB_EEEEEEEvNS4_8identityESZ_S19_vS1A_EENS_8epilogue10collective6detail29Sm90TmaWarpSpecializedAdapterINS1D_15DefaultEpilogueISI_SJ_SJ_NS1C_6thread17LinearCombinationISI_Li1EffLNS1H_9ScaleType4KindE0ELNS_15FloatRoundStyleE2ESI_EENS1_15EpilogueDefaultEEEEEvvEEEEvNT_6ParamsE)
        /*0020*/ 	.word	0x00000000
.L_16:


//--------------------- .nv.compat                --------------------------
	.section	.nv.compat,"",@"SHT_CUDA_COMPAT_INFO"
	.align	4
        /*0000*/ 	.byte	0x02, 0x09, 0x01, 0x00, 0x02, 0x02, 0x04, 0x00, 0x02, 0x05, 0x05, 0x00, 0x03, 0x07, 0x01, 0x01
        /*0010*/ 	.byte	0x02, 0x03, 0x01, 0x00, 0x02, 0x06, 0x01, 0x00, 0x04, 0x0b, 0x08, 0x00, 0x00, 0x00, 0x00, 0x00
        /*0020*/ 	.byte	0x00, 0x00, 0x00, 0x00


//--------------------- .nv.info._ZN7cutlass13device_kernelINS_4gemm6kernel13GemmUniversalIN4cute5tupleIJiiiiEEENS1_10collective13CollectiveMmaINS1_37MainloopSm90TmaGmmaWarpSpecializedFP8ILi4ENS5_IJNS4_1CILi1EEESB_SB_EEENS1_32KernelTmaWarpSpecializedPingpongEEENS5_IJNSA_ILi64EEESF_NSA_ILi128EEEEEENS_12float_e5m2_tENS5_IJlSB_lEEESI_SJ_NS4_8TiledMMAINS4_8MMA_AtomIJNS4_4SM904GMMA30MMA_64x64x32_F32E5M2E5M2_SS_TNILNSN_7ScaleInE1ELSP_1EEEEEENS4_6LayoutISC_NS5_IJNSA_ILi0EEEST_ST_EEEEENS5_IJNS4_10UnderscoreESW_SW_EEEEENS4_13SM90_TMA_LOADENS4_14ComposedLayoutINS4_7SwizzleILi3ELi4ELi3EEENS4_18smem_ptr_flag_bitsILi8EEENSS_INS5_IJNSA_ILi8EEESG_EEENS5_IJSG_SB_EEEEEEEvNS4_8identityESZ_S19_vS1A_EENS_8epilogue10collective6detail29Sm90TmaWarpSpecializedAdapterINS1D_15DefaultEpilogueISI_SJ_SJ_NS1C_6thread17LinearCombinationISI_Li1EffLNS1H_9ScaleType4KindE0ELNS_15FloatRoundStyleE2ESI_EENS1_15EpilogueDefaultEEEEEvvEEEEvNT_6ParamsE --------------------------
	.section	.nv.info._ZN7cutlass13device_kernelINS_4gemm6kernel13GemmUniversalIN4cute5tupleIJiiiiEEENS1_10collective13CollectiveMmaINS1_37MainloopSm90TmaGmmaWarpSpecializedFP8ILi4ENS5_IJNS4_1CILi1EEESB_SB_EEENS1_32KernelTmaWarpSpecializedPingpongEEENS5_IJNSA_ILi64EEESF_NSA_ILi128EEEEEENS_12float_e5m2_tENS5_IJlSB_lEEESI_SJ_NS4_8TiledMMAINS4_8MMA_AtomIJNS4_4SM904GMMA30MMA_64x64x32_F32E5M2E5M2_SS_TNILNSN_7ScaleInE1ELSP_1EEEEEENS4_6LayoutISC_NS5_IJNSA_ILi0EEEST_ST_EEEEENS5_IJNS4_10UnderscoreESW_SW_EEEEENS4_13SM90_TMA_LOADENS4_14ComposedLayoutINS4_7SwizzleILi3ELi4ELi3EEENS4_18smem_ptr_flag_bitsILi8EEENSS_INS5_IJNSA_ILi8EEESG_EEENS5_IJSG_SB_EEEEEEEvNS4_8identityESZ_S19_vS1A_EENS_8epilogue10collective6detail29Sm90TmaWarpSpecializedAdapterINS1D_15DefaultEpilogueISI_SJ_SJ_NS1C_6thread17LinearCombinationISI_Li1EffLNS1H_9ScaleType4KindE0ELNS_15FloatRoundStyleE2ESI_EENS1_15EpilogueDefaultEEEEEvvEEEEvNT_6ParamsE,"",@"SHT_CUDA_INFO"
	.sectionflags	@""
	.align	4


	//----- nvinfo : EIATTR_CUDA_API_VERSION
	.align		4
        /*0000*/ 	.byte	0x04, 0x37
        /*0002*/ 	.short	(.L_18 - .L_17)
.L_17:
        /*0004*/ 	.word	0x00000082


	//----- nvinfo : EIATTR_KPARAM_INFO
	.align		4
.L_18:
        /*0008*/ 	.byte	0x04, 0x17
        /*000a*/ 	.short	(.L_20 - .L_19)
.L_19:
        /*000c*/ 	.word	0x00000000
        /*0010*/ 	.short	0x0000
        /*0012*/ 	.short	0x0070
        /*0014*/ 	.byte	0x00, 0xf0, 0x01, 0x10


	//----- nvinfo : EIATTR_SPARSE_MMA_MASK
	.align		4
.L_20:
        /*0018*/ 	.byte	0x03, 0x50
        /*001a*/ 	.short	0x0000


	//----- nvinfo : EIATTR_MAXREG_COUNT
	.align		4
        /*001c*/ 	.byte	0x03, 0x1b
        /*001e*/ 	.short	0x00a8


	//----- nvinfo : EIATTR_NUM_BARRIERS
	.align		4
        /*0020*/ 	.byte	0x02, 0x4c
        /*0022*/ 	.byte	0x01
	.zero		1


	//----- nvinfo : EIATTR_MERCURY_ISA_VERSION
	.align		4
        /*0024*/ 	.byte	0x03, 0x5f
        /*0026*/ 	.short	0x0101


	//----- nvinfo : EIATTR_INT_WARP_WIDE_INSTR_OFFSETS
	.align		4
        /*0028*/ 	.byte	0x04, 0x31
        /*002a*/ 	.short	(.L_22 - .L_21)


	//   ....[0]....
.L_21:
        /*002c*/ 	.word	0x00000470


	//   ....[1]....
        /*0030*/ 	.word	0x00000490


	//   ....[2]....
        /*0034*/ 	.word	0x00000510


	//   ....[3]....
        /*0038*/ 	.word	0x00000520


	//   ....[4]....
        /*003c*/ 	.word	0x00000530


	//   ....[5]....
        /*0040*/ 	.word	0x00000550


	//   ....[6]....
        /*0044*/ 	.word	0x000005b0


	//   ....[7]....
        /*0048*/ 	.word	0x000005d0


	//----- nvinfo : EIATTR_COOP_GROUP_MASK_REGIDS
	.align		4
.L_22:
        /*004c*/ 	.byte	0x04, 0x29
        /*004e*/ 	.short	(.L_24 - .L_23)


	//   ....[0]....
.L_23:
        /*0050*/ 	.word	0xffffffff


	//   ....[1]....
        /*0054*/ 	.word	0xffffffff


	//   ....[2]....
        /*0058*/ 	.word	0xffffffff


	//   ....[3]....
        /*005c*/ 	.word	0xffffffff


	//   ....[4]....
        /*0060*/ 	.word	0xffffffff


	//   ....[5]....
        /*0064*/ 	.word	0xffffffff


	//----- nvinfo : EIATTR_COOP_GROUP_INSTR_OFFSETS
	.align		4
.L_24:
        /*0068*/ 	.byte	0x04, 0x28
        /*006a*/ 	.short	(.L_26 - .L_25)


	//   ....[0]....
.L_25:
        /*006c*/ 	.word	0x00000050


	//   ....[1]....
        /*0070*/ 	.word	0x00000080


	//   ....[2]....
        /*0074*/ 	.word	0x00000180


	//   ....[3]....
        /*0078*/ 	.word	0x00000390


	//   ....[4]....
        /*007c*/ 	.word	0x000003d0


	//   ....[5]....
        /*0080*/ 	.word	0x00000410


	//----- nvinfo : EIATTR_REG_RECONFIG
	.align		4
.L_26:
        /*0084*/ 	.byte	0x01, 0x54
	.zero		2


	//----- nvinfo : EIATTR_MBARRIER_INSTR_OFFSETS
	.align		4
        /*0088*/ 	.byte	0x04, 0x39
        /*008a*/ 	.short	(.L_28 - .L_27)


	//   ....[0]....
.L_27:
        /*008c*/ 	.word	0x00000300
        /*0090*/ 	.word	0x000000ff
        /*0094*/ 	.word	0x00000000
        /*0098*/ 	.short	0x0100
        /*009a*/ 	.byte	0x09
	.zero		1


	//   ....[1]....
        /*009c*/ 	.word	0x00000310
        /*00a0*/ 	.word	0x000000ff
        /*00a4*/ 	.word	0x00000020
        /*00a8*/ 	.short	0x0100
        /*00aa*/ 	.byte	0x09
	.zero		1


	//   ....[2]....
        /*00ac*/ 	.word	0x00000320
        /*00b0*/ 	.word	0x000000ff
        /*00b4*/ 	.word	0x00000008
        /*00b8*/ 	.short	0x0100
        /*00ba*/ 	.byte	0x09
	.zero		1


	//   ....[3]....
        /*00bc*/ 	.word	0x00000330
        /*00c0*/ 	.word	0x000000ff
        /*00c4*/ 	.word	0x00000028
        /*00c8*/ 	.short	0x0100
        /*00ca*/ 	.byte	0x09
	.zero		1


	//   ....[4]....
        /*00cc*/ 	.word	0x00000340
        /*00d0*/ 	.word	0x000000ff
        /*00d4*/ 	.word	0x00000010
        /*00d8*/ 	.short	0x0100
        /*00da*/ 	.byte	0x09
	.zero		1


	//   ....[5]....
        /*00dc*/ 	.word	0x00000350
        /*00e0*/ 	.word	0x000000ff
        /*00e4*/ 	.word	0x00000030
        /*00e8*/ 	.short	0x0100
        /*00ea*/ 	.byte	0x09
	.zero		1


	//   ....[6]....
        /*00ec*/ 	.word	0x00000360
        /*00f0*/ 	.word	0x000000ff
        /*00f4*/ 	.word	0x00000018
        /*00f8*/ 	.short	0x0100
        /*00fa*/ 	.byte	0x09
	.zero		1


	//   ....[7]....
        /*00fc*/ 	.word	0x00000370
        /*0100*/ 	.word	0x000000ff
        /*0104*/ 	.word	0x00000038
        /*0108*/ 	.short	0x0100
        /*010a*/ 	.byte	0x09
	.zero		1


	//   ....[8]....
        /*010c*/ 	.word	0x000005f0
        /*0110*/ 	.word	0x000000ff
        /*0114*/ 	.word	0x00000070
        /*0118*/ 	.short	0x0100
        /*011a*/ 	.byte	0x09
	.zero		1


	//   ....[9]....
        /*011c*/ 	.word	0x00000600
        /*0120*/ 	.word	0x000000ff
        /*0124*/ 	.word	0x00000078
        /*0128*/ 	.short	0x0100
        /*012a*/ 	.byte	0x09
	.zero		1


	//   ....[10]....
        /*012c*/ 	.word	0x00000640
        /*0130*/ 	.word	0x000000ff
        /*0134*/ 	.word	0x00000050
        /*0138*/ 	.short	0x0100
        /*013a*/ 	.byte	0x0a
	.zero		1


	//   ....[11]....
        /*013c*/ 	.word	0x00000660
        /*0140*/ 	.word	0x000000ff
        /*0144*/ 	.word	0x00000058
        /*0148*/ 	.short	0x0100
        /*014a*/ 	.byte	0x0a
	.zero		1


	//   ....[12]....
        /*014c*/ 	.word	0x00000670
        /*0150*/ 	.word	0x000000ff
        /*0154*/ 	.word	0x00000060
        /*0158*/ 	.short	0x0100
        /*015a*/ 	.byte	0x0a
	.zero		1


	//   ....[13]....
        /*015c*/ 	.word	0x00000680
        /*0160*/ 	.word	0x000000ff
        /*0164*/ 	.word	0x00000068
        /*0168*/ 	.short	0x0100
        /*016a*/ 	.byte	0x0a
	.zero		1


	//   ....[14]....
        /*016c*/ 	.word	0x000015a0
        /*0170*/ 	.word	0x0000000f
        /*0174*/ 	.word	0xfffffff8
        /*0178*/ 	.short	0x010a
        /*017a*/ 	.byte	0x3f
	.zero		1


	//   ....[15]....
        /*017c*/ 	.word	0x00001880
        /*0180*/ 	.word	0x000000ff
        /*0184*/ 	.word	0x00000000
        /*0188*/ 	.short	0x010a
        /*018a*/ 	.byte	0x04
	.zero		1


	//   ....[16]....
        /*018c*/ 	.word	0x000018c0
        /*0190*/ 	.word	0x000000ff
        /*0194*/ 	.word	0x00000000
        /*0198*/ 	.short	0x010a
        /*019a*/ 	.byte	0x04
	.zero		1


	//   ....[17]....
        /*019c*/ 	.word	0x00001f00
        /*01a0*/ 	.word	0x000000ff
        /*01a4*/ 	.word	0x00000000
        /*01a8*/ 	.short	0x010a
        /*01aa*/ 	.byte	0x08
	.zero		1


	//   ....[18]....
        /*01ac*/ 	.word	0x00001f40
        /*01b0*/ 	.word	0x000000ff
        /*01b4*/ 	.word	0x00000000
        /*01b8*/ 	.short	0x010a
        /*01ba*/ 	.byte	0x08
	.zero		1


	//   ....[19]....
        /*01bc*/ 	.word	0x000023f0
        /*01c0*/ 	.word	0x000000ff
        /*01c4*/ 	.word	0x00000000
        /*01c8*/ 	.short	0x0101
        /*01ca*/ 	.byte	0x06
	.zero		1


	//   ....[20]....
        /*01cc*/ 	.word	0x00002750
        /*01d0*/ 	.word	0x00000055
        /*01d4*/ 	.word	0x00000000
        /*01d8*/ 	.short	0x0101
        /*01da*/ 	.byte	0x1a
	.zero		1


	//   ....[21]....
        /*01dc*/ 	.word	0x00002830
        /*01e0*/ 	.word	0x000000ff
        /*01e4*/ 	.word	0x00000000
        /*01e8*/ 	.short	0x0101
        /*01ea*/ 	.byte	0x04
	.zero		1


	//   ....[22]....
        /*01ec*/ 	.word	0x00002890
        /*01f0*/ 	.word	0x0000000f
        /*01f4*/ 	.word	0x00000008
        /*01f8*/ 	.short	0x010a
        /*01fa*/ 	.byte	0x3f
	.zero		1


	//   ....[23]....
        /*01fc*/ 	.word	0x00005070
        /*0200*/ 	.word	0x00000012
        /*0204*/ 	.word	0x00000000
        /*0208*/ 	.short	0x0101
        /*020a*/ 	.byte	0x1a
	.zero		1


	//   ....[24]....
        /*020c*/ 	.word	0x00005af0
        /*0210*/ 	.word	0x0000000d
        /*0214*/ 	.word	0x00000020
        /*0218*/ 	.short	0x010a
        /*021a*/ 	.byte	0x3f
	.zero		1


	//   ....[25]....
        /*021c*/ 	.word	0x00005e60
        /*0220*/ 	.word	0x00000003
        /*0224*/ 	.word	0x00000078
        /*0228*/ 	.short	0x0101
        /*022a*/ 	.byte	0x3f
	.zero		1


	//   ....[26]....
        /*022c*/ 	.word	0x000065f0
        /*0230*/ 	.word	0x00000005
        /*0234*/ 	.word	0x00000000
        /*0238*/ 	.short	0x010a
        /*023a*/ 	.byte	0x3f
	.zero		1


	//   ....[27]....
        /*023c*/ 	.word	0x00006670
        /*0240*/ 	.word	0x00000007
        /*0244*/ 	.word	0x00000000
        /*0248*/ 	.short	0x010a
        /*024a*/ 	.byte	0x3f
	.zero		1


	//   ....[28]....
        /*024c*/ 	.word	0x00006700
        /*0250*/ 	.word	0x00000006
        /*0254*/ 	.word	0x00000000
        /*0258*/ 	.short	0x010a
        /*025a*/ 	.byte	0x3f
	.zero		1


	//   ....[29]....
        /*025c*/ 	.word	0x00006790
        /*0260*/ 	.word	0x00000003
        /*0264*/ 	.word	0x00000000
        /*0268*/ 	.short	0x010a
        /*026a*/ 	.byte	0x3f
	.zero		1


	//   ....[30]....
        /*026c*/ 	.word	0x000067f0
        /*0270*/ 	.word	0x0000000f
        /*0274*/ 	.word	0xfffffff8
        /*0278*/ 	.short	0x010a
        /*027a*/ 	.byte	0x3f
	.zero		1


	//   ....[31]....
        /*027c*/ 	.word	0x00006850
        /*0280*/ 	.word	0x0000000b
        /*0284*/ 	.word	0x00000000
        /*0288*/ 	.short	0x010a
        /*028a*/ 	.byte	0x3f
	.zero		1


	//   ....[32]....
        /*028c*/ 	.word	0x000068b0
        /*0290*/ 	.word	0x0000000c
        /*0294*/ 	.word	0x00000000
        /*0298*/ 	.short	0x010a
        /*029a*/ 	.byte	0x3f
	.zero		1


	//   ....[33]....
        /*029c*/ 	.word	0x00006900
        /*02a0*/ 	.word	0x0000000f
        /*02a4*/ 	.word	0x00000008
        /*02a8*/ 	.short	0x010a
        /*02aa*/ 	.byte	0x3f
	.zero		1


	//   ....[34]....
        /*02ac*/ 	.word	0x000069d0
        /*02b0*/ 	.word	0x0000000d
        /*02b4*/ 	.word	0x00000020
        /*02b8*/ 	.short	0x010a
        /*02ba*/ 	.byte	0x3f
	.zero		1


	//   ....[35]....
        /*02bc*/ 	.word	0x00006ab0
        /*02c0*/ 	.word	0x00000005
        /*02c4*/ 	.word	0x00000000
        /*02c8*/ 	.short	0x010a
        /*02ca*/ 	.byte	0x3f
	.zero		1


	//   ....[36]....
        /*02cc*/ 	.word	0x00006b00
        /*02d0*/ 	.word	0x00000007
        /*02d4*/ 	.word	0x00000000
        /*02d8*/ 	.short	0x010a
        /*02da*/ 	.byte	0x3f
	.zero		1


	//   ....[37]....
        /*02dc*/ 	.word	0x00006b50
        /*02e0*/ 	.word	0x00000006
        /*02e4*/ 	.word	0x00000000
        /*02e8*/ 	.short	0x010a
        /*02ea*/ 	.byte	0x3f
	.zero		1


	//----- nvinfo : EIATTR_NUM_MBARRIERS
	.align		4
.L_28:
        /*02ec*/ 	.byte	0x03, 0x38
        /*02ee*/ 	.short	0x000e


	//----- nvinfo : EIATTR_EXIT_INSTR_OFFSETS
	.align		4
        /*02f0*/ 	.byte	0x04, 0x1c
        /*02f2*/ 	.short	(.L_30 - .L_29)


	//   ....[0]....
.L_29:
        /*02f4*/ 	.word	0x00001200


	//   ....[1]....
        /*02f8*/ 	.word	0x00001260


	//   ....[2]....
        /*02fc*/ 	.word	0x00005820


	//   ....[3]....
        /*0300*/ 	.word	0x00005850


	//   ....[4]....
        /*0304*/ 	.word	0x000067e0


	//----- nvinfo : EIATTR_MAX_THREADS
	.align		4
.L_30:
        /*0308*/ 	.byte	0x04, 0x05
        /*030a*/ 	.short	(.L_32 - .L_31)
.L_31:
        /*030c*/ 	.word	0x00000180
        /*0310*/ 	.word	0x00000001
        /*0314*/ 	.word	0x00000001


	//----- nvinfo : EIATTR_CRS_STACK_SIZE
	.align		4
.L_32:
        /*0318*/ 	.byte	0x04, 0x1e
        /*031a*/ 	.short	(.L_34 - .L_33)
.L_33:
        /*031c*/ 	.word	0x00000000


	//----- nvinfo : EIATTR_CBANK_PARAM_SIZE
	.align		4
.L_34:
        /*0320*/ 	.byte	0x03, 0x19
        /*0322*/ 	.short	0x0470


	//----- nvinfo : EIATTR_PARAM_CBANK
	.align		4
        /*0324*/ 	.byte	0x04, 0x0a
        /*0326*/ 	.short	(.L_36 - .L_35)
	.align		4
.L_35:
        /*0328*/ 	.word	index@(.nv.constant0._ZN7cutlass13device_kernelINS_4gemm6kernel13GemmUniversalIN4cute5tupleIJiiiiEEENS1_10collective13CollectiveMmaINS1_37MainloopSm90TmaGmmaWarpSpecializedFP8ILi4ENS5_IJNS4_1CILi1EEESB_SB_EEENS1_32KernelTmaWarpSpecializedPingpongEEENS5_IJNSA_ILi64EEESF_NSA_ILi128EEEEEENS_12float_e5m2_tENS5_IJlSB_lEEESI_SJ_NS4_8TiledMMAINS4_8MMA_AtomIJNS4_4SM904GMMA30MMA_64x64x32_F32E5M2E5M2_SS_TNILNSN_7ScaleInE1ELSP_1EEEEEENS4_6LayoutISC_NS5_IJNSA_ILi0EEEST_ST_EEEEENS5_IJNS4_10UnderscoreESW_SW_EEEEENS4_13SM90_TMA_LOADENS4_14ComposedLayoutINS4_7SwizzleILi3ELi4ELi3EEENS4_18smem_ptr_flag_bitsILi8EEENSS_INS5_IJNSA_ILi8EEESG_EEENS5_IJSG_SB_EEEEEEEvNS4_8identityESZ_S19_vS1A_EENS_8epilogue10collective6detail29Sm90TmaWarpSpecializedAdapterINS1D_15DefaultEpilogueISI_SJ_SJ_NS1C_6thread17LinearCombinationISI_Li1EffLNS1H_9ScaleType4KindE0ELNS_15FloatRoundStyleE2ESI_EENS1_15EpilogueDefaultEEEEEvvEEEEvNT_6ParamsE)
        /*032c*/ 	.short	0x0210
        /*032e*/ 	.short	0x0470


	//----- nvinfo : EIATTR_SW_WAR
	.align		4
.L_36:
        /*0330*/ 	.byte	0x04, 0x36
        /*0332*/ 	.short	(.L_38 - .L_37)
.L_37:
        /*0334*/ 	.word	0x00000008
.L_38:


//--------------------- .nv.callgraph             --------------------------
	.section	.nv.callgraph,"",@"SHT_CUDA_CALLGRAPH"
	.align	4
	.sectionentsize	8
	.align		4
        /*0000*/ 	.word	0x00000000
	.align		4
        /*0004*/ 	.word	0xffffffff
	.align		4
        /*0008*/ 	.word	0x00000000
	.align		4
        /*000c*/ 	.word	0xfffffffe
	.align		4
        /*0010*/ 	.word	0x00000000
	.align		4
        /*0014*/ 	.word	0xfffffffd
	.align		4
        /*0018*/ 	.word	0x00000000
	.align		4
        /*001c*/ 	.word	0xfffffffc


//--------------------- .nv.constant4             --------------------------
	.section	.nv.constant4,"a",@progbits
	.align	8
	.align		8
.nv.constant4:
        /*0000*/ 	.dword	_ZN40_INTERNAL_40acca7f_4_k_cu_4427ebf4_295224cuda3std3__45__cpo5beginE
	.align		8
        /*0008*/ 	.dword	_ZN40_INTERNAL_40acca7f_4_k_cu_4427ebf4_295224cuda3std3__45__cpo3endE
	.align		8
        /*0010*/ 	.dword	_ZN40_INTERNAL_40acca7f_4_k_cu_4427ebf4_295224cuda3std3__45__cpo6cbeginE
	.align		8
        /*0018*/ 	.dword	_ZN40_INTERNAL_40acca7f_4_k_cu_4427ebf4_295224cuda3std3__45__cpo4cendE
	.align		8
        /*0020*/ 	.dword	_ZN40_INTERNAL_40acca7f_4_k_cu_4427ebf4_295224cuda3std3__442_GLOBAL__N__40acca7f_4_k_cu_4427ebf4_295226ignoreE
	.align		8
        /*0028*/ 	.dword	_ZN40_INTERNAL_40acca7f_4_k_cu_4427ebf4_295224cuda3std3__419piecewise_constructE
	.align		8
        /*0030*/ 	.dword	_ZN40_INTERNAL_40acca7f_4_k_cu_4427ebf4_295224cuda3std3__48in_placeE
	.align		8
        /*0038*/ 	.dword	_ZN40_INTERNAL_40acca7f_4_k_cu_4427ebf4_295224cuda3std6ranges3__45__cpo4swapE
	.align		8
        /*0040*/ 	.dword	_ZN40_INTERNAL_40acca7f_4_k_cu_4427ebf4_295224cuda3std6ranges3__45__cpo9iter_moveE
	.align		8
        /*0048*/ 	.dword	_ZN40_INTERNAL_40acca7f_4_k_cu_4427ebf4_295224cute7productE
	.align		8
        /*0050*/ 	.dword	_ZN40_INTERNAL_40acca7f_4_k_cu_4427ebf4_295224cute1_E


//--------------------- .text._ZN7cutlass13device_kernelINS_4gemm6kernel13GemmUniversalIN4cute5tupleIJiiiiEEENS1_10collective13CollectiveMmaINS1_37MainloopSm90TmaGmmaWarpSpecializedFP8ILi4ENS5_IJNS4_1CILi1EEESB_SB_EEENS1_32KernelTmaWarpSpecializedPingpongEEENS5_IJNSA_ILi64EEESF_NSA_ILi128EEEEEENS_12float_e5m2_tENS5_IJlSB_lEEESI_SJ_NS4_8TiledMMAINS4_8MMA_AtomIJNS4_4SM904GMMA30MMA_64x64x32_F32E5M2E5M2_SS_TNILNSN_7ScaleInE1ELSP_1EEEEEENS4_6LayoutISC_NS5_IJNSA_ILi0EEEST_ST_EEEEENS5_IJNS4_10UnderscoreESW_SW_EEEEENS4_13SM90_TMA_LOADENS4_14ComposedLayoutINS4_7SwizzleILi3ELi4ELi3EEENS4_18smem_ptr_flag_bitsILi8EEENSS_INS5_IJNSA_ILi8EEESG_EEENS5_IJSG_SB_EEEEEEEvNS4_8identityESZ_S19_vS1A_EENS_8epilogue10collective6detail29Sm90TmaWarpSpecializedAdapterINS1D_15DefaultEpilogueISI_SJ_SJ_NS1C_6thread17LinearCombinationISI_Li1EffLNS1H_9ScaleType4KindE0ELNS_15FloatRoundStyleE2ESI_EENS1_15EpilogueDefaultEEEEEvvEEEEvNT_6ParamsE --------------------------
	.section	.text._ZN7cutlass13device_kernelINS_4gemm6kernel13GemmUniversalIN4cute5tupleIJiiiiEEENS1_10collective13CollectiveMmaINS1_37MainloopSm90TmaGmmaWarpSpecializedFP8ILi4ENS5_IJNS4_1CILi1EEESB_SB_EEENS1_32KernelTmaWarpSpecializedPingpongEEENS5_IJNSA_ILi64EEESF_NSA_ILi128EEEEEENS_12float_e5m2_tENS5_IJlSB_lEEESI_SJ_NS4_8TiledMMAINS4_8MMA_AtomIJNS4_4SM904GMMA30MMA_64x64x32_F32E5M2E5M2_SS_TNILNSN_7ScaleInE1ELSP_1EEEEEENS4_6LayoutISC_NS5_IJNSA_ILi0EEEST_ST_EEEEENS5_IJNS4_10UnderscoreESW_SW_EEEEENS4_13SM90_TMA_LOADENS4_14ComposedLayoutINS4_7SwizzleILi3ELi4ELi3EEENS4_18smem_ptr_flag_bitsILi8EEENSS_INS5_IJNSA_ILi8EEESG_EEENS5_IJSG_SB_EEEEEEEvNS4_8identityESZ_S19_vS1A_EENS_8epilogue10collective6detail29Sm90TmaWarpSpecializedAdapterINS1D_15DefaultEpilogueISI_SJ_SJ_NS1C_6thread17LinearCombinationISI_Li1EffLNS1H_9ScaleType4KindE0ELNS_15FloatRoundStyleE2ESI_EENS1_15EpilogueDefaultEEEEEvvEEEEvNT_6ParamsE,"ax",@progbits
	.align	128
.text._ZN7cutlass13device_kernelINS_4gemm6kernel13GemmUniversalIN4cute5tupleIJiiiiEEENS1_10collective13CollectiveMmaINS1_37MainloopSm90TmaGmmaWarpSpecializedFP8ILi4ENS5_IJNS4_1CILi1EEESB_SB_EEENS1_32KernelTmaWarpSpecializedPingpongEEENS5_IJNSA_ILi64EEESF_NSA_ILi128EEEEEENS_12float_e5m2_tENS5_IJlSB_lEEESI_SJ_NS4_8TiledMMAINS4_8MMA_AtomIJNS4_4SM904GMMA30MMA_64x64x32_F32E5M2E5M2_SS_TNILNSN_7ScaleInE1ELSP_1EEEEEENS4_6LayoutISC_NS5_IJNSA_ILi0EEEST_ST_EEEEENS5_IJNS4_10UnderscoreESW_SW_EEEEENS4_13SM90_TMA_LOADENS4_14ComposedLayoutINS4_7SwizzleILi3ELi4ELi3EEENS4_18smem_ptr_flag_bitsILi8EEENSS_INS5_IJNSA_ILi8EEESG_EEENS5_IJSG_SB_EEEEEEEvNS4_8identityESZ_S19_vS1A_EENS_8epilogue10collective6detail29Sm90TmaWarpSpecializedAdapterINS1D_15DefaultEpilogueISI_SJ_SJ_NS1C_6thread17LinearCombinationISI_Li1EffLNS1H_9ScaleType4KindE0ELNS_15FloatRoundStyleE2ESI_EENS1_15EpilogueDefaultEEEEEvvEEEEvNT_6ParamsE:
        .type           _ZN7cutlass13device_kernelINS_4gemm6kernel13GemmUniversalIN4cute5tupleIJiiiiEEENS1_10collective13CollectiveMmaINS1_37MainloopSm90TmaGmmaWarpSpecializedFP8ILi4ENS5_IJNS4_1CILi1EEESB_SB_EEENS1_32KernelTmaWarpSpecializedPingpongEEENS5_IJNSA_ILi64EEESF_NSA_ILi128EEEEEENS_12float_e5m2_tENS5_IJlSB_lEEESI_SJ_NS4_8TiledMMAINS4_8MMA_AtomIJNS4_4SM904GMMA30MMA_64x64x32_F32E5M2E5M2_SS_TNILNSN_7ScaleInE1ELSP_1EEEEEENS4_6LayoutISC_NS5_IJNSA_ILi0EEEST_ST_EEEEENS5_IJNS4_10UnderscoreESW_SW_EEEEENS4_13SM90_TMA_LOADENS4_14ComposedLayoutINS4_7SwizzleILi3ELi4ELi3EEENS4_18smem_ptr_flag_bitsILi8EEENSS_INS5_IJNSA_ILi8EEESG_EEENS5_IJSG_SB_EEEEEEEvNS4_8identityESZ_S19_vS1A_EENS_8epilogue10collective6detail29Sm90TmaWarpSpecializedAdapterINS1D_15DefaultEpilogueISI_SJ_SJ_NS1C_6thread17LinearCombinationISI_Li1EffLNS1H_9ScaleType4KindE0ELNS_15FloatRoundStyleE2ESI_EENS1_15EpilogueDefaultEEEEEvvEEEEvNT_6ParamsE,@function
        .size           _ZN7cutlass13device_kernelINS_4gemm6kernel13GemmUniversalIN4cute5tupleIJiiiiEEENS1_10collective13CollectiveMmaINS1_37MainloopSm90TmaGmmaWarpSpecializedFP8ILi4ENS5_IJNS4_1CILi1EEESB_SB_EEENS1_32KernelTmaWarpSpecializedPingpongEEENS5_IJNSA_ILi64EEESF_NSA_ILi128EEEEEENS_12float_e5m2_tENS5_IJlSB_lEEESI_SJ_NS4_8TiledMMAINS4_8MMA_AtomIJNS4_4SM904GMMA30MMA_64x64x32_F32E5M2E5M2_SS_TNILNSN_7ScaleInE1ELSP_1EEEEEENS4_6LayoutISC_NS5_IJNSA_ILi0EEEST_ST_EEEEENS5_IJNS4_10UnderscoreESW_SW_EEEEENS4_13SM90_TMA_LOADENS4_14ComposedLayoutINS4_7SwizzleILi3ELi4ELi3EEENS4_18smem_ptr_flag_bitsILi8EEENSS_INS5_IJNSA_ILi8EEESG_EEENS5_IJSG_SB_EEEEEEEvNS4_8identityESZ_S19_vS1A_EENS_8epilogue10collective6detail29Sm90TmaWarpSpecializedAdapterINS1D_15DefaultEpilogueISI_SJ_SJ_NS1C_6thread17LinearCombinationISI_Li1EffLNS1H_9ScaleType4KindE0ELNS_15FloatRoundStyleE2ESI_EENS1_15EpilogueDefaultEEEEEvvEEEEvNT_6ParamsE,(.L_x_139 - _ZN7cutlass13device_kernelINS_4gemm6kernel13GemmUniversalIN4cute5tupleIJiiiiEEENS1_10collective13CollectiveMmaINS1_37MainloopSm90TmaGmmaWarpSpecializedFP8ILi4ENS5_IJNS4_1CILi1EEESB_SB_EEENS1_32KernelTmaWarpSpecializedPingpongEEENS5_IJNSA_ILi64EEESF_NSA_ILi128EEEEEENS_12float_e5m2_tENS5_IJlSB_lEEESI_SJ_NS4_8TiledMMAINS4_8MMA_AtomIJNS4_4SM904GMMA30MMA_64x64x32_F32E5M2E5M2_SS_TNILNSN_7ScaleInE1ELSP_1EEEEEENS4_6LayoutISC_NS5_IJNSA_ILi0EEEST_ST_EEEEENS5_IJNS4_10UnderscoreESW_SW_EEEEENS4_13SM90_TMA_LOADENS4_14ComposedLayoutINS4_7SwizzleILi3ELi4ELi3EEENS4_18smem_ptr_flag_bitsILi8EEENSS_INS5_IJNSA_ILi8EEESG_EEENS5_IJSG_SB_EEEEEEEvNS4_8identityESZ_S19_vS1A_EENS_8epilogue10collective6detail29Sm90TmaWarpSpecializedAdapterINS1D_15DefaultEpilogueISI_SJ_SJ_NS1C_6thread17LinearCombinationISI_Li1EffLNS1H_9ScaleType4KindE0ELNS_15FloatRoundStyleE2ESI_EENS1_15EpilogueDefaultEEEEEvvEEEEvNT_6ParamsE)
        .other          _ZN7cutlass13device_kernelINS_4gemm6kernel13GemmUniversalIN4cute5tupleIJiiiiEEENS1_10collective13CollectiveMmaINS1_37MainloopSm90TmaGmmaWarpSpecializedFP8ILi4ENS5_IJNS4_1CILi1EEESB_SB_EEENS1_32KernelTmaWarpSpecializedPingpongEEENS5_IJNSA_ILi64EEESF_NSA_ILi128EEEEEENS_12float_e5m2_tENS5_IJlSB_lEEESI_SJ_NS4_8TiledMMAINS4_8MMA_AtomIJNS4_4SM904GMMA30MMA_64x64x32_F32E5M2E5M2_SS_TNILNSN_7ScaleInE1ELSP_1EEEEEENS4_6LayoutISC_NS5_IJNSA_ILi0EEEST_ST_EEEEENS5_IJNS4_10UnderscoreESW_SW_EEEEENS4_13SM90_TMA_LOADENS4_14ComposedLayoutINS4_7SwizzleILi3ELi4ELi3EEENS4_18smem_ptr_flag_bitsILi8EEENSS_INS5_IJNSA_ILi8EEESG_EEENS5_IJSG_SB_EEEEEEEvNS4_8identityESZ_S19_vS1A_EENS_8epilogue10collective6detail29Sm90TmaWarpSpecializedAdapterINS1D_15DefaultEpilogueISI_SJ_SJ_NS1C_6thread17LinearCombinationISI_Li1EffLNS1H_9ScaleType4KindE0ELNS_15FloatRoundStyleE2ESI_EENS1_15EpilogueDefaultEEEEEvvEEEEvNT_6ParamsE,@"STO_CUDA_ENTRY STV_DEFAULT"
_ZN7cutlass13device_kernelINS_4gemm6kernel13GemmUniversalIN4cute5tupleIJiiiiEEENS1_10collective13CollectiveMmaINS1_37MainloopSm90TmaGmmaWarpSpecializedFP8ILi4ENS5_IJNS4_1CILi1EEESB_SB_EEENS1_32KernelTmaWarpSpecializedPingpongEEENS5_IJNSA_ILi64EEESF_NSA_ILi128EEEEEENS_12float_e5m2_tENS5_IJlSB_lEEESI_SJ_NS4_8TiledMMAINS4_8MMA_AtomIJNS4_4SM904GMMA30MMA_64x64x32_F32E5M2E5M2_SS_TNILNSN_7ScaleInE1ELSP_1EEEEEENS4_6LayoutISC_NS5_IJNSA_ILi0EEEST_ST_EEEEENS5_IJNS4_10UnderscoreESW_SW_EEEEENS4_13SM90_TMA_LOADENS4_14ComposedLayoutINS4_7SwizzleILi3ELi4ELi3EEENS4_18smem_ptr_flag_bitsILi8EEENSS_INS5_IJNSA_ILi8EEESG_EEENS5_IJSG_SB_EEEEEEEvNS4_8identityESZ_S19_vS1A_EENS_8epilogue10collective6detail29Sm90TmaWarpSpecializedAdapterINS1D_15DefaultEpilogueISI_SJ_SJ_NS1C_6thread17LinearCombinationISI_Li1EffLNS1H_9ScaleType4KindE0ELNS_15FloatRoundStyleE2ESI_EENS1_15EpilogueDefaultEEEEEvvEEEEvNT_6ParamsE:
[----:B------:R-:W-:Y:S01]  /*0000*/  LDC R1, c[0x0][0x28] ;  /* 0x00000a00ff017b82 */ /* 0x000fe20000000800 */
[----:B------:R-:W0:Y:S01]  /*0010*/  S2R R8, SR_TID.X ;  /* 0x0000000000087919 */ /* 0x000e220000002100 */
[----:B------:R-:W-:Y:S01]  /*0020*/  ELECT P0, URZ, PT ;  /* 0x00000000003f782f */ /* 0x000fe20003800000 */
[----:B------:R-:W-:Y:S01]  /*0030*/  BSSY B0, `(.L_x_0) ;  /* 0x0000014000007945 */ /* 0x000fe20003800000 */
[----:B0-----:R-:W-:-:S05]  /*0040*/  SHF.R.U32.HI R0, RZ, 0x5, R8 ;  /* 0x00000005ff007819 */ /* 0x001fca0000011608 */
[----:B------:R-:W0:Y:S02]  /*0050*/  SHFL.IDX PT, R2, R0, RZ, 0x1f ;  /* 0x00001fff00027589 */ /* 0x000e2400000e0000 */
[----:B0-----:R-:W-:Y:S02]  /*0060*/  R2UR UR8, R2 ;  /* 0x00000000020872ca */ /* 0x001fe400000e0000 */
[----:B------:R-:W-:-:S05]  /*0070*/  SHF.R.U32.HI R2, RZ, 0x7, R8 ;  /* 0x00000007ff027819 */ /* 0x000fca0000011608 */
[----:B------:R0:W1:Y:S06]  /*0080*/  SHFL.IDX PT, R3, R2, RZ, 0x1f ;  /* 0x00001fff02037589 */ /* 0x00006c00000e0000 */
[----:B------:R-:W-:Y:S02]  /*0090*/  USHF.R.S32.HI UR4, URZ, 0x1f, UR8 ;  /* 0x0000001f3f047899 */ /* 0x000fe40008011408 */
[----:B------:R-:W-:Y:S02]  /*00a0*/  ISETP.NE.OR P0, PT, RZ, UR8, !P0 ;  /* 0x00000008ff007c0c */ /* 0x000fe4000c705670 */
[----:B------:R-:W-:-:S04]  /*00b0*/  ULEA.HI UR4, UR4, UR8, URZ, 0x2 ;  /* 0x0000000804047291 */ /* 0x000fc8000f8f103f */
[----:B------:R-:W-:-:S04]  /*00c0*/  ULOP3.LUT UR4, UR4, 0xfffffffc, URZ, 0xc0, !UPT ;  /* 0xfffffffc04047892 */ /* 0x000fc8000f8ec03f */
[----:B------:R-:W-:-:S03]  /*00d0*/  UIADD3 UR8, UR8, -UR4, URZ ;  /* 0x8000000408087290 */ /* 0x000fc6000fffe03f */
[----:B0-----:R-:W-:Y:S09]  /*00e0*/  @P0 BRA `(.L_x_1) ;  /* 0x0000000000200947 */ /* 0x001ff20003800000 */
[----:B------:R-:W-:Y:S02]  /*00f0*/  ULDC.64 UR4, c[0x0][0x198] ;  /* 0x0000660000047ab9 */ /* 0x000fe40000000a00 */
[----:B------:R-:W-:Y:S02]  /*0100*/  UIADD3 UR6, UP0, UR4, 0xf0, URZ ;  /* 0x000000f004067890 */ /* 0x000fe4000ff1e03f */
[----:B------:R-:W-:Y:S02]  /*0110*/  UIADD3 UR4, UP1, UR4, 0x1f0, URZ ;  /* 0x000001f004047890 */ /* 0x000fe4000ff3e03f */
[----:B------:R-:W-:Y:S02]  /*0120*/  UIADD3.X UR7, URZ, UR5, URZ, UP0, !UPT ;  /* 0x000000053f077290 */ /* 0x000fe400087fe43f */
[----:B------:R-:W-:-:S07]  /*0130*/  UIADD3.X UR5, URZ, UR5, URZ, UP1, !UPT ;  /* 0x000000053f057290 */ /* 0x000fce0008ffe43f */
[----:B------:R0:W-:Y:S02]  /*0140*/  UTMACCTL.PF [UR6] ;  /* 0x00000000060079b9 */ /* 0x0001e40008040000 */
[----:B------:R0:W-:Y:S02]  /*0150*/  UTMACCTL.PF [UR4] ;  /* 0x00000000040079b9 */ /* 0x0001e40008040000 */
[----:B0-----:R-:W-:Y:S01]  /*0160*/  NOP ;  /* 0x0000000000007918 */ /* 0x001fe20000000000 */
.L_x_1:
[----:B------:R-:W-:Y:S05]  /*0170*/  BSYNC B0 ;  /* 0x0000000000007941 */ /* 0x000fea0003800000 */
.L_x_0:
[----:B------:R-:W0:Y:S01]  /*0180*/  SHFL.IDX PT, R4, R0, RZ, 0x1f ;  /* 0x00001fff00047589 */ /* 0x000e2200000e0000 */
[----:B-1----:R-:W-:Y:S01]  /*0190*/  R2UR UR20, R3 ;  /* 0x00000000031472ca */ /* 0x002fe200000e0000 */
[----:B------:R-:W-:-:S04]  /*01a0*/  UISETP.NE.AND UP0, UPT, UR8, 0x3, UPT ;  /* 0x000000030800788c */ /* 0x000fc8000bf05270 */
[----:B------:R-:W-:-:S08]  /*01b0*/  UISETP.EQ.OR UP0, UPT, UR8, URZ, !UP0 ;  /* 0x0000003f0800728c */ /* 0x000fd0000c702670 */
[----:B------:R-:W-:Y:S02]  /*01c0*/  UIADD3 UR24, UR20, -0x1, URZ ;  /* 0xffffffff14187890 */ /* 0x000fe4000fffe03f */
[----:B------:R-:W-:Y:S02]  /*01d0*/  UISETP.EQ.AND UP0, UPT, UR20, URZ, UP0 ;  /* 0x0000003f1400728c */ /* 0x000fe40008702270 */
[----:B------:R-:W-:Y:S02]  /*01e0*/  UISETP.GE.U32.AND UP1, UPT, UR24, 0x2, UPT ;  /* 0x000000021800788c */ /* 0x000fe4000bf26070 */
[----:B------:R-:W-:Y:S01]  /*01f0*/  USEL UR13, URZ, 0x1, !UP0 ;  /* 0x000000013f0d7887 */ /* 0x000fe2000c000000 */
[----:B0-----:R-:W-:-:S03]  /*0200*/  ISETP.NE.AND P0, PT, R4, RZ, PT ;  /* 0x000000ff0400720c */ /* 0x001fc60003f05270 */
[----:B------:R-:W-:-:S10]  /*0210*/  USEL UR13, UR13, 0x2, UP1 ;  /* 0x000000020d0d7887 */ /* 0x000fd40008800000 */
[----:B------:R-:W-:Y:S05]  /*0220*/  @P0 BRA `(.L_x_2) ;  /* 0x0000000000580947 */ /* 0x000fea0003800000 */
[----:B------:R-:W0:Y:S01]  /*0230*/  S2UR UR9, SR_CgaCtaId ;  /* 0x00000000000979c3 */ /* 0x000e220000008800 */
[----:B------:R-:W-:Y:S01]  /*0240*/  UMOV UR4, 0x400 ;  /* 0x0000040000047882 */ /* 0x000fe20000000000 */
[----:B------:R-:W-:Y:S01]  /*0250*/  UMOV UR5, 0x1 ;  /* 0x0000000100057882 */ /* 0x000fe20000000000 */
[----:B------:R-:W-:Y:S01]  /*0260*/  UMOV UR6, 0x80 ;  /* 0x0000008000067882 */ /* 0x000fe20000000000 */
[----:B------:R-:W-:Y:S01]  /*0270*/  ELECT P0, URZ, PT ;  /* 0x00000000003f782f */ /* 0x000fe20003800000 */
[----:B------:R-:W-:-:S04]  /*0280*/  UIADD3 UR6, -UR6, 0x100000, URZ ;  /* 0x0010000006067890 */ /* 0x000fc8000fffe13f */
[----:B------:R-:W-:Y:S02]  /*0290*/  USHF.L.U32 UR7, UR6, 0xb, URZ ;  /* 0x0000000b06077899 */ /* 0x000fe4000800063f */
[----:B------:R-:W-:Y:S02]  /*02a0*/  USHF.L.U32 UR6, UR6, 0x1, URZ ;  /* 0x0000000106067899 */ /* 0x000fe4000800063f */
[----:B0-----:R-:W-:Y:S02]  /*02b0*/  ULEA UR9, UR9, UR4, 0x18 ;  /* 0x0000000409097291 */ /* 0x001fe4000f8ec03f */
[----:B------:R-:W-:-:S04]  /*02c0*/  UIADD3 UR4, -UR5, 0x100000, URZ ;  /* 0x0010000005047890 */ /* 0x000fc8000fffe13f */
[----:B------:R-:W-:Y:S02]  /*02d0*/  USHF.L.U32 UR5, UR4, 0xb, URZ ;  /* 0x0000000b04057899 */ /* 0x000fe4000800063f */
[----:B------:R-:W-:Y:S01]  /*02e0*/  USHF.L.U32 UR4, UR4, 0x1, URZ ;  /* 0x0000000104047899 */ /* 0x000fe2000800063f */
[----:B------:R-:W0:Y:S11]  /*02f0*/  FENCE.VIEW.ASYNC.S ;  /* 0x00000000000073c6 */ /* 0x000e360000000000 */
[----:B0-----:R0:W1:Y:S01]  /*0300*/  SYNCS.EXCH.64 URZ, [UR9], UR4 ;  /* 0x00000004093f75b2 */ /* 0x0010620008000100 */
[----:B------:R0:W2:Y:S01]  /*0310*/  SYNCS.EXCH.64 URZ, [UR9+0x20], UR6 ;  /* 0x00002006093f75b2 */ /* 0x0000a20008000100 */
[----:B------:R0:W3:Y:S01]  /*0320*/  SYNCS.EXCH.64 URZ, [UR9+0x8], UR4 ;  /* 0x00000804093f75b2 */ /* 0x0000e20008000100 */
[----:B------:R0:W4:Y:S01]  /*0330*/  SYNCS.EXCH.64 URZ, [UR9+0x28], UR6 ;  /* 0x00002806093f75b2 */ /* 0x0001220008000100 */
[----:B------:R0:W0:Y:S01]  /*0340*/  SYNCS.EXCH.64 URZ, [UR9+0x10], UR4 ;  /* 0x00001004093f75b2 */ /* 0x0000220008000100 */
[----:B------:R0:W0:Y:S01]  /*0350*/  SYNCS.EXCH.64 URZ, [UR9+0x30], UR6 ;  /* 0x00003006093f75b2 */ /* 0x0000220008000100 */
[----:B------:R0:W0:Y:S01]  /*0360*/  SYNCS.EXCH.64 URZ, [UR9+0x18], UR4 ;  /* 0x00001804093f75b2 */ /* 0x0000220008000100 */
[----:B------:R0:W0:Y:S01]  /*0370*/  SYNCS.EXCH.64 URZ, [UR9+0x38], UR6 ;  /* 0x00003806093f75b2 */ /* 0x0000220008000100 */
[----:B------:R-:W-:Y:S01]  /*0380*/  NOP ;  /* 0x0000000000007918 */ /* 0x000fe20000000000 */
.L_x_2:
[----:B------:R-:W5:Y:S01]  /*0390*/  SHFL.IDX PT, R4, R0, RZ, 0x1f ;  /* 0x00001fff00047589 */ /* 0x000f6200000e0000 */
[----:B------:R-:W-:Y:S01]  /*03a0*/  ELECT P0, URZ, PT ;  /* 0x00000000003f782f */ /* 0x000fe20003800000 */
[----:B------:R-:W-:Y:S01]  /*03b0*/  NOP ;  /* 0x0000000000007918 */ /* 0x000fe20000000000 */
[----:B------:R-:W-:Y:S01]  /*03c0*/  ELECT P1, URZ, PT ;  /* 0x00000000003f782f */ /* 0x000fe20003820000 */
[----:B------:R-:W1:Y:S01]  /*03d0*/  SHFL.IDX PT, R3, R0, RZ, 0x1f ;  /* 0x00001fff00037589 */ /* 0x000e6200000e0000 */
[----:B0-----:R-:W-:Y:S01]  /*03e0*/  UMOV UR4, 0x20 ;  /* 0x0000002000047882 */ /* 0x001fe20000000000 */
[----:B------:R-:W-:Y:S01]  /*03f0*/  UMOV UR12, 0x80 ;  /* 0x00000080000c7882 */ /* 0x000fe20000000000 */
[----:B------:R-:W-:Y:S01]  /*0400*/  NOP ;  /* 0x0000000000007918 */ /* 0x000fe20000000000 */
[----:B------:R0:W0:Y:S01]  /*0410*/  SHFL.IDX PT, R15, R2, RZ, 0x1f ;  /* 0x00001fff020f7589 */ /* 0x00002200000e0000 */
[----:B------:R-:W-:Y:S01]  /*0420*/  ULDC.64 UR18, c[0x0][0x208] ;  /* 0x0000820000127ab9 */ /* 0x000fe20000000a00 */
[----:B-----5:R-:W-:-:S02]  /*0430*/  ISETP.NE.OR P0, PT, R4, RZ, !P0 ;  /* 0x000000ff0400720c */ /* 0x020fc40004705670 */
[----:B-1----:R-:W-:Y:S02]  /*0440*/  ISETP.NE.OR P1, PT, R3, RZ, !P1 ;  /* 0x000000ff0300720c */ /* 0x002fe40004f25670 */
[----:B------:R-:W-:-:S04]  /*0450*/  SHF.R.S32.HI R3, RZ, 0x1f, R8 ;  /* 0x0000001fff037819 */ /* 0x000fc80000011408 */
[----:B------:R-:W-:-:S05]  /*0460*/  LEA.HI R3, R3, R8, RZ, 0x7 ;  /* 0x0000000803037211 */ /* 0x000fca00078f38ff */
[----:B------:R-:W-:Y:S01]  /*0470*/  VOTEU.ALL UP0, P0 ;  /* 0x00000000003f7886 */ /* 0x000fe20000000000 */
[----:B------:R-:W-:Y:S01]  /*0480*/  LOP3.LUT R3, R3, 0xffffff80, RZ, 0xc0, !PT ;  /* 0xffffff8003037812 */ /* 0x000fe200078ec0ff */
[----:B------:R-:W-:-:S03]  /*0490*/  VOTEU.ALL UP1, P1 ;  /* 0x00000000003f7886 */ /* 0x000fc60000820000 */
[----:B------:R-:W1:Y:S01]  /*04a0*/  @!UP0 S2UR UR7, SR_CgaCtaId ;  /* 0x00000000000789c3 */ /* 0x000e620000008800 */
[----:B------:R-:W-:Y:S01]  /*04b0*/  @!UP0 UMOV UR6, 0x400 ;  /* 0x0000040000068882 */ /* 0x000fe20000000000 */
[----:B------:R-:W-:-:S04]  /*04c0*/  @!UP0 UIADD3 UR4, -UR4, 0x100000, URZ ;  /* 0x0010000004048890 */ /* 0x000fc8000fffe13f */
[----:B------:R-:W-:Y:S02]  /*04d0*/  @!UP0 USHF.L.U32 UR5, UR4, 0xb, URZ ;  /* 0x0000000b04058899 */ /* 0x000fe4000800063f */
[----:B------:R-:W-:Y:S01]  /*04e0*/  @!UP0 USHF.L.U32 UR4, UR4, 0x1, URZ ;  /* 0x0000000104048899 */ /* 0x000fe2000800063f */
[----:B------:R-:W-:Y:S01]  /*04f0*/  IMAD.IADD R14, R8, 0x1, -R3 ;  /* 0x00000001080e7824 */ /* 0x000fe200078e0a03 */
[----:B------:R-:W-:Y:S01]  /*0500*/  @!UP1 UMOV UR10, 0x400 ;  /* 0x00000400000a9882 */ /* 0x000fe20000000000 */
[----:B------:R-:W-:Y:S01]  /*0510*/  VOTEU.ALL UP2, P1 ;  /* 0x00000000003f7886 */ /* 0x000fe20000840000 */
[----:B------:R-:W-:Y:S01]  /*0520*/  VOTEU.ALL UP3, P1 ;  /* 0x00000000003f7886 */ /* 0x000fe20000860000 */
[----:B------:R-:W-:Y:S01]  /*0530*/  VOTEU.ALL UP4, P1 ;  /* 0x00000000003f7886 */ /* 0x000fe20000880000 */
[----:B------:R-:W5:Y:S01]  /*0540*/  @!UP1 S2UR UR11, SR_CgaCtaId ;  /* 0x00000000000b99c3 */ /* 0x000f620000008800 */
[----:B------:R-:W-:Y:S01]  /*0550*/  VOTEU.ALL UP5, P1 ;  /* 0x00000000003f7886 */ /* 0x000fe200008a0000 */
[----:B------:R-:W-:Y:S01]  /*0560*/  ISETP.NE.AND P1, PT, RZ, UR20, PT ;  /* 0x00000014ff007c0c */ /* 0x000fe2000bf25270 */
[----:B-1----:R-:W-:-:S02]  /*0570*/  @!UP0 ULEA UR9, UR7, UR6, 0x18 ;  /* 0x0000000607098291 */ /* 0x002fc4000f8ec03f */
[----:B------:R-:W-:-:S04]  /*0580*/  @!UP1 UIADD3 UR6, -UR12, 0x100000, URZ ;  /* 0x001000000c069890 */ /* 0x000fc8000fffe13f */
[----:B------:R-:W-:Y:S02]  /*0590*/  @!UP1 USHF.L.U32 UR7, UR6, 0xb, URZ ;  /* 0x0000000b06079899 */ /* 0x000fe4000800063f */
[----:B------:R-:W-:Y:S01]  /*05a0*/  @!UP1 USHF.L.U32 UR6, UR6, 0x1, URZ ;  /* 0x0000000106069899 */ /* 0x000fe2000800063f */
[----:B------:R-:W-:Y:S01]  /*05b0*/  VOTEU.ALL UP0, P0 ;  /* 0x00000000003f7886 */ /* 0x000fe20000000000 */
[----:B-----5:R-:W-:Y:S01]  /*05c0*/  @!UP1 ULEA UR10, UR11, UR10, 0x18 ;  /* 0x0000000a0b0a9291 */ /* 0x020fe2000f8ec03f */
[----:B------:R-:W-:Y:S01]  /*05d0*/  VOTEU.ALL UP1, P0 ;  /* 0x00000000003f7886 */ /* 0x000fe20000020000 */
[----:B------:R-:W1:Y:S02]  /*05e0*/  FENCE.VIEW.ASYNC.S ;  /* 0x00000000000073c6 */ /* 0x000e640000000000 */
[----:B-1----:R-:W2:Y:S02]  /*05f0*/  @!UP0 SYNCS.EXCH.64 URZ, [UR9+0x70], UR4 ;  /* 0x00007004093f85b2 */ /* 0x002ea40008000100 */
[----:B------:R1:W2:Y:S01]  /*0600*/  @!UP1 SYNCS.EXCH.64 URZ, [UR9+0x78], UR4 ;  /* 0x00007804093f95b2 */ /* 0x0002a20008000100 */
[----:B------:R-:W-:Y:S01]  /*0610*/  NOP ;  /* 0x0000000000007918 */ /* 0x000fe20000000000 */
[----:B-1----:R-:W-:-:S02]  /*0620*/  ULDC.64 UR4, c[0x0][0x598] ;  /* 0x0001660000047ab9 */ /* 0x002fc40000000a00 */
[----:B------:R-:W-:Y:S02]  /*0630*/  ISETP.NE.U32.AND P0, PT, RZ, UR4, PT ;  /* 0x00000004ff007c0c */ /* 0x000fe4000bf05070 */
[----:B------:R1:W2:Y:S02]  /*0640*/  @!UP2 SYNCS.EXCH.64 URZ, [UR10+0x50], UR6 ;  /* 0x000050060a3fa5b2 */ /* 0x0002a40008000100 */
[----:B------:R-:W-:Y:S01]  /*0650*/  ISETP.NE.AND.EX P0, PT, RZ, UR5, PT, P0 ;  /* 0x00000005ff007c0c */ /* 0x000fe2000bf05300 */
[----:B------:R1:W2:Y:S01]  /*0660*/  @!UP3 SYNCS.EXCH.64 URZ, [UR10+0x58], UR6 ;  /* 0x000058060a3fb5b2 */ /* 0x0002a20008000100 */
[----:B------:R1:W2:Y:S01]  /*0670*/  @!UP4 SYNCS.EXCH.64 URZ, [UR10+0x60], UR6 ;  /* 0x000060060a3fc5b2 */ /* 0x0002a20008000100 */
[----:B------:R1:W2:Y:S01]  /*0680*/  @!UP5 SYNCS.EXCH.64 URZ, [UR10+0x68], UR6 ;  /* 0x000068060a3fd5b2 */ /* 0x0002a20008000100 */
[----:B------:R-:W-:Y:S01]  /*0690*/  NOP ;  /* 0x0000000000007918 */ /* 0x000fe20000000000 */
[----:B--234-:R-:W-:Y:S08]  /*06a0*/  BAR.SYNC.DEFER_BLOCKING 0x0 ;  /* 0x0000000000007b1d */ /* 0x01cff00000010000 */
[----:B01----:R-:W-:Y:S05]  /*06b0*/  @!P0 BRA `(.L_x_3) ;  /* 0x00000000001c8947 */ /* 0x003fea0003800000 */
[----:B------:R-:W0:Y:S02]  /*06c0*/  LDC.64 R2, c[0x0][0x598] ;  /* 0x00016600ff027b82 */ /* 0x000e240000000a00 */
[----:B0-----:R-:W2:Y:S02]  /*06d0*/  LDG.E.64 R2, desc[UR18][R2.64] ;  /* 0x0000001202027981 */ /* 0x001ea4000c1e1b00 */
[----:B--2---:R-:W-:-:S04]  /*06e0*/  ISETP.NE.U32.AND P0, PT, R2, RZ, PT ;  /* 0x000000ff0200720c */ /* 0x004fc80003f05070 */
[----:B------:R-:W-:-:S13]  /*06f0*/  ISETP.NE.AND.EX P0, PT, R3, RZ, PT, P0 ;  /* 0x000000ff0300720c */ /* 0x000fda0003f05300 */
[----:B------:R-:W-:Y:S05]  /*0700*/  @!P0 BRA `(.L_x_3) ;  /* 0x0000000000088947 */ /* 0x000fea0003800000 */
[----:B------:R2:W5:Y:S01]  /*0710*/  LD.E R6, desc[UR18][R2.64] ;  /* 0x0000001202067980 */ /* 0x000562000c101900 */
[----:B------:R-:W-:Y:S05]  /*0720*/  BRA `(.L_x_4) ;  /* 0x0000000000207947 */ /* 0x000fea0003800000 */
.L_x_3:
[----:B------:R-:W-:Y:S02]  /*0730*/  ULDC.64 UR4, c[0x0][0x588] ;  /* 0x0001620000047ab9 */ /* 0x000fe40000000a00 */
[----:B------:R-:W-:-:S04]  /*0740*/  ISETP.NE.U32.AND P0, PT, RZ, UR4, PT ;  /* 0x00000004ff007c0c */ /* 0x000fc8000bf05070 */
[----:B------:R-:W-:-:S13]  /*0750*/  ISETP.NE.AND.EX P0, PT, RZ, UR5, PT, P0 ;  /* 0x00000005ff007c0c */ /* 0x000fda000bf05300 */
[----:B------:R-:W-:Y:S05]  /*0760*/  @!P0 BRA `(.L_x_5) ;  /* 0x00000000000c8947 */ /* 0x000fea0003800000 */
[----:B------:R-:W0:Y:S02]  /*0770*/  LDC.64 R6, c[0x0][0x588] ;  /* 0x00016200ff067b82 */ /* 0x000e240000000a00 */
[----:B0-----:R1:W5:Y:S01]  /*0780*/  LDG.E R6, desc[UR18][R6.64] ;  /* 0x0000001206067981 */ /* 0x001362000c1e1900 */
[----:B------:R-:W-:Y:S05]  /*0790*/  BRA `(.L_x_4) ;  /* 0x0000000000047947 */ /* 0x000fea0003800000 */
.L_x_5:
[----:B------:R-:W0:Y:S02]  /*07a0*/  LDC R6, c[0x0][0x580] ;  /* 0x00016000ff067b82 */ /* 0x000e240000000800 */
.L_x_4:
[----:B------:R-:W-:Y:S02]  /*07b0*/  ULDC.64 UR4, c[0x0][0x5a0] ;  /* 0x0001680000047ab9 */ /* 0x000fe40000000a00 */
[----:B------:R-:W-:-:S04]  /*07c0*/  ISETP.NE.U32.AND P0, PT, RZ, UR4, PT ;  /* 0x00000004ff007c0c */ /* 0x000fc8000bf05070 */
[----:B------:R-:W-:-:S13]  /*07d0*/  ISETP.NE.AND.EX P0, PT, RZ, UR5, PT, P0 ;  /* 0x00000005ff007c0c */ /* 0x000fda000bf05300 */
[----:B------:R-:W-:Y:S05]  /*07e0*/  @!P0 BRA `(.L_x_6) ;  /* 0x00000000001c8947 */ /* 0x000fea0003800000 */
[----:B--2---:R-:W2:Y:S02]  /*07f0*/  LDC.64 R2, c[0x0][0x5a0] ;  /* 0x00016800ff027b82 */ /* 0x004ea40000000a00 */
[----:B--2---:R-:W2:Y:S02]  /*0800*/  LDG.E.64 R2, desc[UR18][R2.64] ;  /* 0x0000001202027981 */ /* 0x004ea4000c1e1b00 */
[----:B--2---:R-:W-:-:S04]  /*0810*/  ISETP.NE.U32.AND P0, PT, R2, RZ, PT ;  /* 0x000000ff0200720c */ /* 0x004fc80003f05070 */
[----:B------:R-:W-:-:S13]  /*0820*/  ISETP.NE.AND.EX P0, PT, R3, RZ, PT, P0 ;  /* 0x000000ff0300720c */ /* 0x000fda0003f05300 */
[----:B------:R-:W-:Y:S05]  /*0830*/  @!P0 BRA `(.L_x_6) ;  /* 0x0000000000088947 */ /* 0x000fea0003800000 */
[----:B-1----:R4:W5:Y:S01]  /*0840*/  LD.E R7, desc[UR18][R2.64] ;  /* 0x0000001202077980 */ /* 0x002962000c101900 */
[----:B------:R-:W-:Y:S05]  /*0850*/  BRA `(.L_x_7) ;  /* 0x0000000000207947 */ /* 0x000fea0003800000 */
.L_x_6:
[----:B------:R-:W-:Y:S02]  /*0860*/  ULDC.64 UR4, c[0x0][0x590] ;  /* 0x0001640000047ab9 */ /* 0x000fe40000000a00 */
[----:B------:R-:W-:-:S04]  /*0870*/  ISETP.NE.U32.AND P0, PT, RZ, UR4, PT ;  /* 0x00000004ff007c0c */ /* 0x000fc8000bf05070 */
[----:B------:R-:W-:-:S13]  /*0880*/  ISETP.NE.AND.EX P0, PT, RZ, UR5, PT, P0 ;  /* 0x00000005ff007c0c */ /* 0x000fda000bf05300 */
[----:B------:R-:W-:Y:S05]  /*0890*/  @!P0 BRA `(.L_x_8) ;  /* 0x00000000000c8947 */ /* 0x000fea0003800000 */
[----:B--2---:R-:W1:Y:S02]  /*08a0*/  LDC.64 R2, c[0x0][0x590] ;  /* 0x00016400ff027b82 */ /* 0x004e640000000a00 */
[----:B-1----:R3:W5:Y:S01]  /*08b0*/  LDG.E R7, desc[UR18][R2.64] ;  /* 0x0000001202077981 */ /* 0x002762000c1e1900 */
[----:B------:R-:W-:Y:S05]  /*08c0*/  BRA `(.L_x_7) ;  /* 0x0000000000047947 */ /* 0x000fea0003800000 */
.L_x_8:
[----:B-1----:R-:W1:Y:S02]  /*08d0*/  LDC R7, c[0x0][0x584] ;  /* 0x00016100ff077b82 */ /* 0x002e640000000800 */
.L_x_7:
[----:B------:R-:W0:Y:S01]  /*08e0*/  S2UR UR11, SR_CTAID.Y ;  /* 0x00000000000b79c3 */ /* 0x000e220000002600 */
[----:B------:R-:W-:Y:S01]  /*08f0*/  ULDC UR5, c[0x0][0x65c] ;  /* 0x0001970000057ab9 */ /* 0x000fe20000000800 */
[----:B------:R-:W-:Y:S01]  /*0900*/  UISETP.NE.AND UP0, UPT, UR20, 0x2, UPT ;  /* 0x000000021400788c */ /* 0x000fe2000bf05270 */
[----:B------:R-:W-:Y:S01]  /*0910*/  PRMT R9, RZ, 0x7610, R9 ;  /* 0x00007610ff097816 */ /* 0x000fe20000000009 */
[----:B------:R-:W-:Y:S01]  /*0920*/  UISETP.NE.AND UP2, UPT, UR5, 0x1, UPT ;  /* 0x000000010500788c */ /* 0x000fe2000bf45270 */
[----:B------:R-:W-:-:S03]  /*0930*/  IMAD.MOV.U32 R4, RZ, RZ, -0x1 ;  /* 0xffffffffff047424 */ /* 0x000fc600078e00ff */
[----:B------:R-:W0:Y:S07]  /*0940*/  S2UR UR4, SR_CTAID.X ;  /* 0x00000000000479c3 */ /* 0x000e2e0000002500 */
[----:B------:R-:W-:Y:S01]  /*0950*/  @UP2 ULDC UR14, c[0x0][0x10] ;  /* 0x00000400000e2ab9 */ /* 0x000fe20000000800 */
[----:B------:R-:W-:Y:S01]  /*0960*/  @UP2 UMOV UR7, URZ ;  /* 0x0000003f00072c82 */ /* 0x000fe20008000000 */
[----:B------:R-:W-:Y:S01]  /*0970*/  @UP2 UMOV UR5, URZ ;  /* 0x0000003f00052c82 */ /* 0x000fe20008000000 */
[----:B------:R-:W-:Y:S01]  /*0980*/  @!UP2 ULDC UR10, c[0x0][0xc] ;  /* 0x00000300000aaab9 */ /* 0x000fe20000000800 */
[----:B--234-:R-:W2:Y:S01]  /*0990*/  LDC.64 R2, c[0x0][0x650] ;  /* 0x00019400ff027b82 */ /* 0x01cea20000000a00 */
[----:B0-----:R-:W-:-:S02]  /*09a0*/  @UP2 UMOV UR9, UR11 ;  /* 0x0000000b00092c82 */ /* 0x001fc40008000000 */
[----:B------:R-:W-:Y:S01]  /*09b0*/  @UP2 UMOV UR6, UR9 ;  /* 0x0000000900062c82 */ /* 0x000fe20008000000 */
[----:B------:R-:W-:Y:S01]  /*09c0*/  @!UP2 UMOV UR9, UR11 ;  /* 0x0000000b0009ac82 */ /* 0x000fe20008000000 */
[----:B------:R-:W-:-:S03]  /*09d0*/  @UP2 UIMAD.WIDE.U32 UR14, UR4, UR14, UR6 ;  /* 0x0000000e040e22a5 */ /* 0x000fc6000f8e0006 */
[----:B------:R-:W-:Y:S01]  /*09e0*/  ULDC UR6, c[0x0][0xc] ;  /* 0x0000030000067ab9 */ /* 0x000fe20000000800 */
[----:B------:R-:W-:Y:S01]  /*09f0*/  @UP2 UIADD3 UR15, UR15, UR5, URZ ;  /* 0x000000050f0f2290 */ /* 0x000fe2000fffe03f */
[----:B------:R-:W-:Y:S02]  /*0a00*/  ULDC UR7, c[0x0][0x10] ;  /* 0x0000040000077ab9 */ /* 0x000fe40000000800 */
[----:B------:R-:W-:Y:S01]  /*0a10*/  UMOV UR5, URZ ;  /* 0x0000003f00057c82 */ /* 0x000fe20008000000 */
[----:B------:R-:W-:Y:S02]  /*0a20*/  UIMAD.WIDE.U32 UR6, UR6, UR7, URZ ;  /* 0x00000007060672a5 */ /* 0x000fe4000f8e003f */
[----:B------:R-:W-:Y:S01]  /*0a30*/  @!UP2 UIMAD.WIDE.U32 UR10, UR10, UR9, UR4 ;  /* 0x000000090a0aa2a5 */ /* 0x000fe2000f8e0004 */
[----:B------:R-:W-:Y:S02]  /*0a40*/  ULDC UR12, c[0x0][0x14] ;  /* 0x00000500000c7ab9 */ /* 0x000fe40000000800 */
[----:B------:R-:W-:-:S02]  /*0a50*/  UIMAD.WIDE.U32 UR16, UR6, UR12, URZ ;  /* 0x0000000c061072a5 */ /* 0x000fc4000f8e003f */
[----:B------:R-:W-:Y:S02]  /*0a60*/  UIMAD UR7, UR7, UR12, URZ ;  /* 0x0000000c070772a4 */ /* 0x000fe4000f8e023f */
[----:B------:R-:W-:Y:S01]  /*0a70*/  @!UP2 UMOV UR14, UR10 ;  /* 0x0000000a000eac82 */ /* 0x000fe20008000000 */
[----:B------:R-:W-:Y:S01]  /*0a80*/  @!UP2 UMOV UR15, UR11 ;  /* 0x0000000b000fac82 */ /* 0x000fe20008000000 */
[----:B------:R-:W-:Y:S02]  /*0a90*/  UIADD3 UR7, UR17, UR7, URZ ;  /* 0x0000000711077290 */ /* 0x000fe4000fffe03f */
[----:B------:R-:W-:-:S04]  /*0aa0*/  UIADD3 UR6, UP1, UR14, UR16, URZ ;  /* 0x000000100e067290 */ /* 0x000fc8000ff3e03f */
[----:B------:R-:W-:Y:S02]  /*0ab0*/  UIADD3.X UR10, UR15, UR7, URZ, UP1, !UPT ;  /* 0x000000070f0a7290 */ /* 0x000fe40008ffe43f */
[----:B------:R-:W-:Y:S02]  /*0ac0*/  USEL UR6, UR6, UR14, !UP0 ;  /* 0x0000000e06067287 */ /* 0x000fe4000c000000 */
[----:B------:R-:W-:-:S04]  /*0ad0*/  USEL UR10, UR10, UR15, !UP0 ;  /* 0x0000000f0a0a7287 */ /* 0x000fc8000c000000 */
[----:B--2---:R-:W-:Y:S01]  /*0ae0*/  ISETP.LE.U32.AND P0, PT, R2, UR6, PT ;  /* 0x0000000602007c0c */ /* 0x004fe2000bf03070 */
[----:B------:R-:W-:Y:S02]  /*0af0*/  IMAD.MOV.U32 R2, RZ, RZ, -0x1 ;  /* 0xffffffffff027424 */ /* 0x000fe400078e00ff */
[----:B------:R-:W-:Y:S02]  /*0b00*/  IMAD.U32 R0, RZ, RZ, UR10 ;  /* 0x0000000aff007e24 */ /* 0x000fe4000f8e00ff */
[----:B------:R-:W-:-:S03]  /*0b10*/  IMAD.U32 R5, RZ, RZ, UR10 ;  /* 0x0000000aff057e24 */ /* 0x000fc6000f8e00ff */
[----:B------:R-:W-:Y:S01]  /*0b20*/  ISETP.GE.U32.AND.EX P0, PT, R0, R3, PT, P0 ;  /* 0x000000030000720c */ /* 0x000fe20003f06100 */
[----:B------:R-:W-:Y:S02]  /*0b30*/  IMAD.U32 R0, RZ, RZ, UR6 ;  /* 0x00000006ff007e24 */ /* 0x000fe4000f8e00ff */
[----:B------:R-:W-:-:S10]  /*0b40*/  IMAD.MOV.U32 R3, RZ, RZ, -0x1 ;  /* 0xffffffffff037424 */ /* 0x000fd400078e00ff */
[----:B------:R-:W-:Y:S05]  /*0b50*/  @P0 BRA `(.L_x_9) ;  /* 0x0000000400880947 */ /* 0x000fea0003800000 */
[----:B------:R-:W-:Y:S01]  /*0b60*/  I2FP.F32.U32 R2, UR4 ;  /* 0x0000000400027c45 */ /* 0x000fe20008201000 */
[----:B------:R-:W-:Y:S01]  /*0b70*/  ULDC.64 UR22, c[0x0][0x628] ;  /* 0x00018a0000167ab9 */ /* 0x000fe20000000a00 */
[----:B------:R-:W-:Y:S01]  /*0b80*/  ULDC UR6, c[0x0][0x150] ;  /* 0x0000540000067ab9 */ /* 0x000fe20000000800 */
[----:B------:R-:W-:Y:S01]  /*0b90*/  ISETP.NE.U32.AND P0, PT, RZ, UR22, PT ;  /* 0x00000016ff007c0c */ /* 0x000fe2000bf05070 */
[----:B------:R-:W-:Y:S01]  /*0ba0*/  ULDC UR25, c[0x0][0x630] ;  /* 0x00018c0000197ab9 */ /* 0x000fe20000000800 */
[----:B------:R-:W-:Y:S01]  /*0bb0*/  FMUL R2, R2, UR6 ;  /* 0x0000000602027c20 */ /* 0x000fe20008400000 */
[----:B------:R-:W-:Y:S01]  /*0bc0*/  R2UR UR26, R0 ;  /* 0x00000000001a72ca */ /* 0x000fe200000e0000 */
[----:B------:R-:W-:Y:S01]  /*0bd0*/  ULDC UR28, c[0x0][0x154] ;  /* 0x00005500001c7ab9 */ /* 0x000fe20000000800 */
[----:B------:R-:W-:Y:S01]  /*0be0*/  ISETP.NE.AND.EX P0, PT, RZ, UR23, PT, P0 ;  /* 0x00000017ff007c0c */ /* 0x000fe2000bf05300 */
[----:B------:R0:W2:Y:S01]  /*0bf0*/  F2I.U32.TRUNC.NTZ R3, R2 ;  /* 0x0000000200037305 */ /* 0x0000a2000020f000 */
[----:B------:R-:W-:-:S02]  /*0c00*/  R2UR UR27, R5 ;  /* 0x00000000051b72ca */ /* 0x000fc400000e0000 */
[----:B------:R-:W-:Y:S02]  /*0c10*/  R2UR UR10, R0 ;  /* 0x00000000000a72ca */ /* 0x000fe400000e0000 */
[----:B------:R-:W-:-:S07]  /*0c20*/  R2UR UR11, R5 ;  /* 0x00000000050b72ca */ /* 0x000fce00000e0000 */
[----:B0-----:R-:W-:Y:S08]  /*0c30*/  @!P0 BRA `(.L_x_10) ;  /* 0x0000000000308947 */ /* 0x001ff00003800000 */
[----:B------:R-:W-:Y:S01]  /*0c40*/  R2UR UR10, R0 ;  /* 0x00000000000a72ca */ /* 0x000fe200000e0000 */
[----:B------:R-:W-:Y:S01]  /*0c50*/  ULDC UR6, c[0x0][0x634] ;  /* 0x00018d0000067ab9 */ /* 0x000fe20000000800 */
[----:B------:R-:W-:-:S11]  /*0c60*/  R2UR UR12, R5 ;  /* 0x00000000050c72ca */ /* 0x000fd600000e0000 */
[----:B------:R-:W-:-:S04]  /*0c70*/  UIADD3 UR6, UP1, UR10, UR6, URZ ;  /* 0x000000060a067290 */ /* 0x000fc8000ff3e03f */
[----:B------:R-:W-:-:S04]  /*0c80*/  UIADD3.X UR12, URZ, UR12, URZ, UP1, !UPT ;  /* 0x0000000c3f0c7290 */ /* 0x000fc80008ffe43f */
[----:B------:R-:W-:-:S04]  /*0c90*/  UIMAD.WIDE.U32 UR10, UR12, UR22, URZ ;  /* 0x000000160c0a72a5 */ /* 0x000fc8000f8e003f */
[----:B------:R-:W-:Y:S02]  /*0ca0*/  UIMAD.WIDE.U32 UR14, UP1, UR6, UR23, UR10 ;  /* 0x00000017060e72a5 */ /* 0x000fe4000f82000a */
[----:B------:R-:W-:Y:S02]  /*0cb0*/  UIMAD.WIDE.U32 UR10, UR6, UR22, URZ ;  /* 0x00000016060a72a5 */ /* 0x000fe4000f8e003f */
[----:B------:R-:W-:Y:S02]  /*0cc0*/  UIADD3.X UR21, URZ, URZ, URZ, UP1, !UPT ;  /* 0x0000003f3f157290 */ /* 0x000fe40008ffe43f */
[----:B------:R-:W-:Y:S01]  /*0cd0*/  UIADD3 URZ, UP1, UR11, UR14, URZ ;  /* 0x0000000e0b3f7290 */ /* 0x000fe2000ff3e03f */
[----:B------:R-:W-:-:S03]  /*0ce0*/  UMOV UR20, UR15 ;  /* 0x0000000f00147c82 */ /* 0x000fc60008000000 */
[----:B------:R-:W-:-:S12]  /*0cf0*/  UIMAD.WIDE.U32.X UR10, UR12, UR23, UR20, UP1 ;  /* 0x000000170c0a72a5 */ /* 0x000fd800088e0414 */
.L_x_10:
[----:B------:R-:W-:Y:S01]  /*0d00*/  USHF.R.U64 UR5, UR10, UR25, UR11 ;  /* 0x000000190a057299 */ /* 0x000fe2000800120b */
[----:B------:R-:W-:Y:S01]  /*0d10*/  I2FP.F32.U32 R2, UR9 ;  /* 0x0000000900027c45 */ /* 0x000fe20008201000 */
[----:B------:R-:W-:Y:S01]  /*0d20*/  USHF.R.U32.HI UR6, URZ, UR25, UR11 ;  /* 0x000000193f067299 */ /* 0x000fe2000801160b */
[----:B--2---:R-:W-:Y:S01]  /*0d30*/  R2UR UR20, R3 ;  /* 0x00000000031472ca */ /* 0x004fe200000e0000 */
[----:B------:R-:W-:Y:S02]  /*0d40*/  UIADD3 UR23, UP1, URZ, -UR5, URZ ;  /* 0x800000053f177290 */ /* 0x000fe4000ff3e03f */
[----:B------:R-:W-:Y:S01]  /*0d50*/  FMUL R2, R2, UR28 ;  /* 0x0000001c02027c20 */ /* 0x000fe20008400000 */
[----:B------:R-:W-:Y:S01]  /*0d60*/  ULDC.64 UR10, c[0x0][0x620] ;  /* 0x00018800000a7ab9 */ /* 0x000fe20000000a00 */
[----:B------:R-:W-:Y:S01]  /*0d70*/  UIADD3.X UR6, URZ, ~UR6, URZ, UP1, !UPT ;  /* 0x800000063f067290 */ /* 0x000fe20008ffe43f */
[----:B------:R-:W-:Y:S01]  /*0d80*/  UMOV UR14, UR26 ;  /* 0x0000001a000e7c82 */ /* 0x000fe20008000000 */
[----:B------:R-:W-:-:S02]  /*0d90*/  UMOV UR15, UR27 ;  /* 0x0000001b000f7c82 */ /* 0x000fc40008000000 */
[----:B------:R-:W-:Y:S01]  /*0da0*/  UIMAD UR6, UR6, UR10, URZ ;  /* 0x0000000a060672a4 */ /* 0x000fe2000f8e023f */
[----:B------:R-:W0:Y:S01]  /*0db0*/  F2I.U32.TRUNC.NTZ R2, R2 ;  /* 0x0000000200027305 */ /* 0x000e22000020f000 */
[----:B------:R-:W-:Y:S02]  /*0dc0*/  UIMAD.WIDE.U32 UR14, UR23, UR10, UR14 ;  /* 0x0000000a170e72a5 */ /* 0x000fe4000f8e000e */
[----:B------:R-:W-:Y:S01]  /*0dd0*/  UIMAD UR23, UR23, UR11, UR6 ;  /* 0x0000000b171772a4 */ /* 0x000fe2000f8e0206 */
[----:B------:R-:W-:Y:S01]  /*0de0*/  ULDC UR30, c[0x0][0x658] ;  /* 0x00019600001e7ab9 */ /* 0x000fe20000000800 */
[----:B------:R-:W-:Y:S02]  /*0df0*/  UMOV UR28, 0xffffffff ;  /* 0xffffffff001c7882 */ /* 0x000fe40000000000 */
[----:B------:R-:W-:Y:S01]  /*0e00*/  UIADD3 UR23, UR15, UR23, URZ ;  /* 0x000000170f177290 */ /* 0x000fe2000fffe03f */
[----:B------:R-:W-:Y:S01]  /*0e10*/  ULDC UR25, c[0x0][0x618] ;  /* 0x0001860000197ab9 */ /* 0x000fe20000000800 */
[----:B------:R-:W-:Y:S01]  /*0e20*/  ULDC.64 UR10, c[0x0][0x640] ;  /* 0x00019000000a7ab9 */ /* 0x000fe20000000a00 */
[----:B------:R-:W-:Y:S01]  /*0e30*/  USHF.L.U32 UR15, UR28, UR30, URZ ;  /* 0x0000001e1c0f7299 */ /* 0x000fe2000800063f */
[----:B------:R-:W-:Y:S01]  /*0e40*/  ISETP.NE.U32.AND P0, PT, RZ, UR10, PT ;  /* 0x0000000aff007c0c */ /* 0x000fe2000bf05070 */
[----:B------:R-:W-:-:S02]  /*0e50*/  USHF.R.U64 UR28, UR14, UR25, UR23 ;  /* 0x000000190e1c7299 */ /* 0x000fc40008001217 */
[----:B------:R-:W-:Y:S01]  /*0e60*/  USHF.R.U32.HI UR14, URZ, UR25, UR23 ;  /* 0x000000193f0e7299 */ /* 0x000fe20008011617 */
[----:B0-----:R-:W-:Y:S01]  /*0e70*/  R2UR UR22, R2 ;  /* 0x00000000021672ca */ /* 0x001fe200000e0000 */
[----:B------:R-:W-:Y:S01]  /*0e80*/  ULDC UR27, c[0x0][0x608] ;  /* 0x00018200001b7ab9 */ /* 0x000fe20000000800 */
[----:B------:R-:W-:Y:S01]  /*0e90*/  ISETP.NE.AND.EX P0, PT, RZ, UR11, PT, P0 ;  /* 0x0000000bff007c0c */ /* 0x000fe2000bf05300 */
[----:B------:R-:W-:Y:S02]  /*0ea0*/  USHF.R.U64 UR32, UR28, UR27, UR14 ;  /* 0x0000001b1c207299 */ /* 0x000fe4000800120e */
[----:B------:R-:W-:Y:S01]  /*0eb0*/  USHF.R.U32.HI UR14, URZ, UR27, UR14 ;  /* 0x0000001b3f0e7299 */ /* 0x000fe2000801160e */
[----:B------:R-:W-:Y:S01]  /*0ec0*/  UMOV UR26, 0x1 ;  /* 0x00000001001a7882 */ /* 0x000fe20000000000 */
[----:B------:R-:W-:Y:S02]  /*0ed0*/  UIADD3 UR20, -UR20, URZ, URZ ;  /* 0x0000003f14147290 */ /* 0x000fe4000fffe13f */
[----:B------:R-:W-:-:S02]  /*0ee0*/  USHF.R.U64 UR33, UR32, UR30, UR14 ;  /* 0x0000001e20217299 */ /* 0x000fc4000800120e */
[----:B------:R-:W-:Y:S01]  /*0ef0*/  USHF.L.U32 UR25, UR26, UR30, URZ ;  /* 0x0000001e1a197299 */ /* 0x000fe2000800063f */
[----:B------:R-:W-:Y:S01]  /*0f00*/  ULDC UR21, c[0x0][0x144] ;  /* 0x0000510000157ab9 */ /* 0x000fe20000000800 */
[----:B------:R-:W-:Y:S01]  /*0f10*/  ULDC UR6, c[0x0][0x600] ;  /* 0x0001800000067ab9 */ /* 0x000fe20000000800 */
[----:B------:R-:W-:Y:S02]  /*0f20*/  ULOP3.LUT UR26, URZ, UR15, URZ, 0x33, !UPT ;  /* 0x0000000f3f1a7292 */ /* 0x000fe4000f8e333f */
[----:B------:R-:W-:Y:S02]  /*0f30*/  USHF.R.U32.HI UR15, URZ, UR30, UR14 ;  /* 0x0000001e3f0f7299 */ /* 0x000fe4000801160e */
[----:B------:R-:W-:Y:S02]  /*0f40*/  UIADD3 UR12, UR6, -0x1, URZ ;  /* 0xffffffff060c7890 */ /* 0x000fe4000fffe03f */
[----:B------:R-:W-:Y:S02]  /*0f50*/  UIADD3 UR29, -UR22, URZ, URZ ;  /* 0x0000003f161d7290 */ /* 0x000fe4000fffe13f */
[----:B------:R-:W-:Y:S01]  /*0f60*/  UIMAD UR4, UR21, UR20, UR4 ;  /* 0x00000014150472a4 */ /* 0x000fe2000f8e0204 */
[----:B------:R-:W-:Y:S01]  /*0f70*/  ULDC UR34, c[0x0][0x148] ;  /* 0x0000520000227ab9 */ /* 0x000fe20000000800 */
[----:B------:R-:W-:Y:S01]  /*0f80*/  ULDC UR30, c[0x0][0x648] ;  /* 0x00019200001e7ab9 */ /* 0x000fe20000000800 */
[----:B------:R-:W-:Y:S01]  /*0f90*/  ULDC UR31, c[0x0][0x638] ;  /* 0x00018e00001f7ab9 */ /* 0x000fe20000000800 */
[----:B------:R-:W-:Y:S01]  /*0fa0*/  UMOV UR14, UR33 ;  /* 0x00000021000e7c82 */ /* 0x000fe20008000000 */
[----:B------:R-:W-:Y:S07]  /*0fb0*/  @!P0 BRA `(.L_x_11) ;  /* 0x0000000000308947 */ /* 0x000fee0003800000 */
[----:B------:R-:W-:Y:S02]  /*0fc0*/  ULDC UR22, c[0x0][0x64c] ;  /* 0x0001930000167ab9 */ /* 0x000fe40000000800 */
        /* <DEDUP_REMOVED lines=8> */
[----:B------:R-:W-:-:S07]  /*1050*/  UIMAD.WIDE.U32.X UR10, UR27, UR11, UR22, UP1 ;  /* 0x0000000b1b0a72a5 */ /* 0x000fce00088e0416 */
[----:B------:R-:W-:Y:S01]  /*1060*/  UMOV UR14, UR10 ;  /* 0x0000000a000e7c82 */ /* 0x000fe20008000000 */
[----:B------:R-:W-:-:S05]  /*1070*/  UMOV UR15, UR11 ;  /* 0x0000000b000f7c82 */ /* 0x000fca0008000000 */
.L_x_11:
[----:B------:R-:W-:Y:S01]  /*1080*/  USHF.R.U64 UR10, UR14, UR30, UR15 ;  /* 0x0000001e0e0a7299 */ /* 0x000fe2000800120f */
[----:B------:R-:W-:Y:S01]  /*1090*/  IMAD.MOV.U32 R9, RZ, RZ, 0x1 ;  /* 0x00000001ff097424 */ /* 0x000fe200078e00ff */
[----:B------:R-:W-:Y:S01]  /*10a0*/  @UP2 UIMAD UR4, UR34, UR29, UR9 ;  /* 0x0000001d220422a4 */ /* 0x000fe2000f8e0209 */
[----:B------:R-:W-:Y:S01]  /*10b0*/  IMAD.U32 R4, RZ, RZ, UR5 ;  /* 0x00000005ff047e24 */ /* 0x000fe2000f8e00ff */
[----:B------:R-:W-:Y:S02]  /*10c0*/  ULOP3.LUT UR26, UR32, UR26, URZ, 0xc0, !UPT ;  /* 0x0000001a201a7292 */ /* 0x000fe4000f8ec03f */
[----:B------:R-:W-:Y:S02]  /*10d0*/  UIADD3 UR9, -UR10, URZ, URZ ;  /* 0x0000003f0a097290 */ /* 0x000fe4000fffe13f */
[----:B------:R-:W-:Y:S02]  /*10e0*/  ULOP3.LUT UR12, UR28, UR12, URZ, 0xc0, !UPT ;  /* 0x0000000c1c0c7292 */ /* 0x000fe4000f8ec03f */
[----:B------:R-:W-:-:S02]  /*10f0*/  UIMAD UR25, UR25, UR10, UR26 ;  /* 0x0000000a191972a4 */ /* 0x000fc4000f8e021a */
[----:B------:R-:W-:Y:S01]  /*1100*/  UIMAD UR9, UR9, UR31, UR33 ;  /* 0x0000001f090972a4 */ /* 0x000fe2000f8e0221 */
[----:B------:R-:W-:Y:S02]  /*1110*/  ULDC UR10, c[0x0][0x610] ;  /* 0x00018400000a7ab9 */ /* 0x000fe40000000800 */
[----:B------:R-:W-:Y:S02]  /*1120*/  UIMAD UR4, UR25, UR10, UR4 ;  /* 0x0000000a190472a4 */ /* 0x000fe4000f8e0204 */
[----:B------:R-:W-:-:S04]  /*1130*/  UIMAD UR9, UR9, UR6, UR12 ;  /* 0x00000006090972a4 */ /* 0x000fc8000f8e020c */
[----:B------:R-:W-:Y:S02]  /*1140*/  USEL UR6, UR9, UR4, !UP2 ;  /* 0x0000000409067287 */ /* 0x000fe4000d000000 */
[----:B------:R-:W-:-:S04]  /*1150*/  USEL UR4, UR4, UR9, !UP2 ;  /* 0x0000000904047287 */ /* 0x000fc8000d000000 */
[----:B------:R-:W-:Y:S02]  /*1160*/  IMAD.U32 R3, RZ, RZ, UR6 ;  /* 0x00000006ff037e24 */ /* 0x000fe4000f8e00ff */
[----:B------:R-:W-:-:S07]  /*1170*/  IMAD.U32 R2, RZ, RZ, UR4 ;  /* 0x00000004ff027e24 */ /* 0x000fce000f8e00ff */
.L_x_9:
[----:B------:R-:W-:Y:S02]  /*1180*/  ULDC UR4, c[0x0][0x28c] ;  /* 0x0000a30000047ab9 */ /* 0x000fe40000000800 */
[----:B------:R-:W-:-:S04]  /*1190*/  UIADD3 UR4, UR4, 0x7f, URZ ;  /* 0x0000007f04047890 */ /* 0x000fc8000fffe03f */
[----:B------:R-:W-:-:S04]  /*11a0*/  USHF.R.S32.HI UR5, URZ, 0x1f, UR4 ;  /* 0x0000001f3f057899 */ /* 0x000fc80008011404 */
[----:B------:R-:W-:-:S04]  /*11b0*/  ULEA.HI UR5, UR5, UR4, URZ, 0x7 ;  /* 0x0000000405057291 */ /* 0x000fc8000f8f383f */
[----:B------:R-:W-:Y:S01]  /*11c0*/  USHF.R.S32.HI UR14, URZ, 0x7, UR5 ;  /* 0x000000073f0e7899 */ /* 0x000fe20008011405 */
[----:B------:R-:W-:Y:S11]  /*11d0*/  @!P1 BRA `(.L_x_12) ;  /* 0x0000004400949947 */ /* 0x000ff60003800000 */
[----:B------:R-:W-:-:S06]  /*11e0*/  UISETP.GT.U32.AND UP1, UPT, UR24, 0x1, UPT ;  /* 0x000000011800788c */ /* 0x000fcc000bf24070 */
[----:B------:R-:W-:-:S13]  /*11f0*/  PLOP3.LUT P0, PT, PT, PT, UP1, 0x80, 0x0 ;  /* 0x000000000000781c */ /* 0x000fda0003f0f018 */
[----:B------:R-:W-:Y:S05]  /*1200*/  @P0 EXIT ;  /* 0x000000000000094d */ /* 0x000fea0003800000 */
.L_x_13:
[----:B------:R-:W-:-:S08]  /*1210*/  NOP ;  /* 0x0000000000007918 */ /* 0x000fd00000000000 */
[----:B------:R-:W0:Y:S02]  /*1220*/  USETMAXREG.TRY_ALLOC.CTAPOOL UP1, 0xe8 ;  /* 0x000000e8000079c8 */ /* 0x000e240008020600 */
[----:B0-----:R-:W-:-:S13]  /*1230*/  PLOP3.LUT P0, PT, PT, PT, UP1, 0x80, 0x0 ;  /* 0x000000000000781c */ /* 0x001fda0003f0f018 */
[----:B------:R-:W-:Y:S05]  /*1240*/  @!P0 BRA `(.L_x_13) ;  /* 0xfffffffc00f08947 */ /* 0x000fea000383ffff */
[----:B------:R-:W-:-:S13]  /*1250*/  LOP3.LUT P0, RZ, R9, 0xff, RZ, 0xc0, !PT ;  /* 0x000000ff09ff7812 */ /* 0x000fda000780c0ff */
[----:B------:R-:W-:Y:S05]  /*1260*/  @!P0 EXIT ;  /* 0x000000000000894d */ /* 0x000fea0003800000 */
[----:B------:R-:W0:Y:S01]  /*1270*/  S2UR UR5, SR_CgaCtaId ;  /* 0x00000000000579c3 */ /* 0x000e220000008800 */
[----:B------:R-:W-:Y:S01]  /*1280*/  SHF.R.S32.HI R9, RZ, 0x1f, R14 ;  /* 0x0000001fff097819 */ /* 0x000fe2000001140e */
[----:B------:R-:W-:Y:S01]  /*1290*/  USHF.R.U32.HI UR4, URZ, 0x2, UR14 ;  /* 0x000000023f047899 */ /* 0x000fe2000801160e */
[----:B------:R-:W-:Y:S02]  /*12a0*/  UMOV UR12, 0x400 ;  /* 0x00000400000c7882 */ /* 0x000fe40000000000 */
[CC--:B------:R-:W-:Y:S01]  /*12b0*/  LEA.HI R8, R9.reuse, R14.reuse, RZ, 0x2 ;  /* 0x0000000e09087211 */ /* 0x0c0fe200078f10ff */
[----:B------:R-:W-:Y:S01]  /*12c0*/  ULOP3.LUT UR15, UR14, 0x3, URZ, 0xc0, !UPT ;  /* 0x000000030e0f7892 */ /* 0x000fe2000f8ec03f */
[----:B------:R-:W-:Y:S01]  /*12d0*/  LEA.HI R12, R9, R14, RZ, 0x5 ;  /* 0x0000000e090c7211 */ /* 0x000fe200078f28ff */
[----:B------:R-:W-:Y:S01]  /*12e0*/  ULOP3.LUT UR4, UR4, 0x1, URZ, 0xc0, !UPT ;  /* 0x0000000104047892 */ /* 0x000fe2000f8ec03f */
[--C-:B------:R-:W-:Y:S01]  /*12f0*/  SHF.R.S32.HI R11, RZ, 0x2, R8.reuse ;  /* 0x00000002ff0b7819 */ /* 0x100fe20000011408 */
[----:B------:R-:W-:Y:S01]  /*1300*/  USEL UR15, UR15, URZ, !UP0 ;  /* 0x0000003f0f0f7287 */ /* 0x000fe2000c000000 */
[----:B------:R-:W-:Y:S01]  /*1310*/  SHF.R.S32.HI R10, RZ, 0x1f, R8 ;  /* 0x0000001fff0a7819 */ /* 0x000fe20000011408 */
[----:B------:R-:W-:Y:S01]  /*1320*/  UISETP.EQ.U32.AND UP0, UPT, UR4, 0x1, !UP0 ;  /* 0x000000010400788c */ /* 0x000fe2000c702070 */
[----:B------:R-:W-:Y:S01]  /*1330*/  LOP3.LUT R9, R8, 0xfffffffc, RZ, 0xc0, !PT ;  /* 0xfffffffc08097812 */ /* 0x000fe200078ec0ff */
[----:B------:R-:W-:Y:S01]  /*1340*/  UISETP.LT.AND UP1, UPT, UR14, 0x1, UPT ;  /* 0x000000010e00788c */ /* 0x000fe2000bf21270 */
[----:B------:R-:W-:Y:S01]  /*1350*/  LEA.HI R10, R10, R11, RZ, 0x3 ;  /* 0x0000000b0a0a7211 */ /* 0x000fe200078f18ff */
[----:B------:R-:W-:Y:S01]  /*1360*/  ULDC UR6, c[0x0][0x284] ;  /* 0x0000a10000067ab9 */ /* 0x000fe20000000800 */
[----:B------:R-:W-:Y:S01]  /*1370*/  ULOP3.LUT UR24, UR13, 0x1, URZ, 0xfc, !UPT ;  /* 0x000000010d187892 */ /* 0x000fe2000f8efc3f */
[----:B------:R-:W-:Y:S01]  /*1380*/  IMAD.IADD R14, R14, 0x1, -R9 ;  /* 0x000000010e0e7824 */ /* 0x000fe200078e0a09 */
[----:B------:R-:W-:Y:S01]  /*1390*/  LOP3.LUT R8, R10, 0xfffffff8, RZ, 0xc0, !PT ;  /* 0xfffffff80a087812 */ /* 0x000fe200078ec0ff */
[----:B------:R-:W-:Y:S01]  /*13a0*/  VIADD R10, R15, 0xffffffff ;  /* 0xffffffff0f0a7836 */ /* 0x000fe20000000000 */
[----:B------:R-:W-:-:S02]  /*13b0*/  USEL UR20, UR14, 0x1, UP1 ;  /* 0x000000010e147887 */ /* 0x000fc40008800000 */
[----:B------:R-:W-:Y:S01]  /*13c0*/  USHF.L.U32 UR25, UR14, 0x1, URZ ;  /* 0x000000010e197899 */ /* 0x000fe2000800063f */
[----:B------:R-:W-:Y:S01]  /*13d0*/  IMAD.IADD R8, R11, 0x1, -R8 ;  /* 0x000000010b087824 */ /* 0x000fe200078e0a08 */
[----:B0-----:R-:W-:Y:S01]  /*13e0*/  ULEA UR12, UR5, UR12, 0x18 ;  /* 0x0000000c050c7291 */ /* 0x001fe2000f8ec03f */
[C---:B------:R-:W-:Y:S01]  /*13f0*/  ISETP.NE.AND P0, PT, R10.reuse, RZ, PT ;  /* 0x000000ff0a00720c */ /* 0x040fe20003f05270 */
[----:B------:R-:W-:Y:S01]  /*1400*/  IMAD.SHL.U32 R10, R10, 0x8, RZ ;  /* 0x000000080a0a7824 */ /* 0x000fe200078e00ff */
[----:B------:R-:W-:Y:S01]  /*1410*/  SHF.R.S32.HI R11, RZ, 0x5, R12 ;  /* 0x00000005ff0b7819 */ /* 0x000fe2000001140c */
[----:B------:R-:W-:Y:S01]  /*1420*/  UIADD3 UR4, UR12, 0x180, URZ ;  /* 0x000001800c047890 */ /* 0x000fe2000fffe03f */
[--C-:B------:R-:W-:Y:S01]  /*1430*/  SHF.R.S32.HI R9, RZ, 0x1f, R8.reuse ;  /* 0x0000001fff097819 */ /* 0x100fe20000011408 */
[----:B------:R-:W-:Y:S01]  /*1440*/  UIADD3 UR5, UR12, 0x8180, URZ ;  /* 0x000081800c057890 */ /* 0x000fe2000fffe03f */
[----:B------:R-:W-:Y:S01]  /*1450*/  LOP3.LUT R10, R10, 0x8, RZ, 0xc0, !PT ;  /* 0x000000080a0a7812 */ /* 0x000fe200078ec0ff */
[----:B------:R-:W-:Y:S01]  /*1460*/  UIADD3 UR26, UR12, 0x50, URZ ;  /* 0x000000500c1a7890 */ /* 0x000fe2000fffe03f */
[C-C-:B------:R-:W-:Y:S01]  /*1470*/  IMAD R19, R11.reuse, -0x10, -R8.reuse ;  /* 0xfffffff00b137824 */ /* 0x140fe200078e0a08 */
[----:B------:R-:W-:Y:S01]  /*1480*/  USHF.R.U32.HI UR4, URZ, 0x4, UR4 ;  /* 0x000000043f047899 */ /* 0x000fe20008011604 */
[----:B------:R-:W-:Y:S01]  /*1490*/  IMAD.WIDE R8, R11, 0x10, R8 ;  /* 0x000000100b087825 */ /* 0x000fe200078e0208 */
[----:B------:R-:W-:Y:S01]  /*14a0*/  USHF.R.U32.HI UR5, URZ, 0x4, UR5 ;  /* 0x000000043f057899 */ /* 0x000fe20008011605 */
[----:B------:R-:W-:Y:S01]  /*14b0*/  SEL R84, RZ, 0x1, P0 ;  /* 0x00000001ff547807 */ /* 0x000fe20000000000 */
[----:B------:R-:W-:Y:S01]  /*14c0*/  ULOP3.LUT UR4, UR4, 0x3fff, URZ, 0xc0, !UPT ;  /* 0x00003fff04047892 */ /* 0x000fe2000f8ec03f */
[----:B------:R-:W-:Y:S01]  /*14d0*/  LEA R15, R15, UR26, 0x3 ;  /* 0x0000001a0f0f7c11 */ /* 0x000fe2000f8e18ff */
[----:B------:R-:W-:Y:S01]  /*14e0*/  ULOP3.LUT UR5, UR5, 0x3fff, URZ, 0xc0, !UPT ;  /* 0x00003fff05057892 */ /* 0x000fe2000f8ec03f */
[C---:B------:R-:W-:Y:S01]  /*14f0*/  LOP3.LUT R85, R10.reuse, 0x8, RZ, 0x3c, !PT ;  /* 0x000000080a557812 */ /* 0x040fe200078e3cff */
[----:B------:R-:W-:Y:S01]  /*1500*/  VIADD R19, R19, UR6 ;  /* 0x0000000613137c36 */ /* 0x000fe20008000000 */
[----:B------:R-:W-:Y:S01]  /*1510*/  LOP3.LUT R18, R10, 0x18, RZ, 0x3c, !PT ;  /* 0x000000180a127812 */ /* 0x000fe200078e3cff */
[----:B------:R-:W-:-:S02]  /*1520*/  UIADD3 UR20, -UR20, UR14, URZ ;  /* 0x0000000e14147290 */ /* 0x000fc4000fffe13f */
[----:B------:R-:W-:Y:S02]  /*1530*/  USEL UR21, URZ, 0x1, !UP0 ;  /* 0x000000013f157887 */ /* 0x000fe4000c000000 */
[----:B------:R-:W-:Y:S02]  /*1540*/  ULOP3.LUT UR22, UR4, 0x10000, URZ, 0xfc, !UPT ;  /* 0x0001000004167892 */ /* 0x000fe4000f8efc3f */
[----:B------:R-:W-:-:S12]  /*1550*/  ULOP3.LUT UR23, UR5, 0x10000, URZ, 0xfc, !UPT ;  /* 0x0001000005177892 */ /* 0x000fd8000f8efc3f */
.L_x_104:
[----:B------:R-:W-:Y:S01]  /*1560*/  SHF.L.U32 R10, R84, 0x1f, RZ ;  /* 0x0000001f540a7819 */ /* 0x000fe200000006ff */
[----:B------:R-:W0:Y:S01]  /*1570*/  LDC R11, c[0x0][0x28c] ;  /* 0x0000a300ff0b7b82 */ /* 0x000e220000000800 */
[----:B------:R-:W-:Y:S01]  /*1580*/  UMOV UR4, URZ ;  /* 0x0000003f00047c82 */ /* 0x000fe20008000000 */
[----:B------:R-:W-:Y:S01]  /*1590*/  UMOV UR27, UR15 ;  /* 0x0000000f001b7c82 */ /* 0x000fe20008000000 */
[----:B------:R-:W2:Y:S01]  /*15a0*/  SYNCS.PHASECHK.TRANS64.TRYWAIT P0, [R15+URZ+-0x8], R10 ;  /* 0xfffff80a0f0075a7 */ /* 0x000ea2000800017f */
[----:B0-----:R-:W-:Y:S01]  /*15b0*/  ISETP.GE.AND P1, PT, R11, 0x1, PT ;  /* 0x000000010b00780c */ /* 0x001fe20003f26270 */
[----:B-12-4-:R-:W-:-:S12]  /*15c0*/  @!P0 BRA `(.L_x_14) ;  /* 0x0000005000888947 */ /* 0x016fd80003800000 */
.L_x_126:
[----:B------:R-:W-:Y:S01]  /*15d0*/  UMOV UR5, URZ ;  /* 0x0000003f00057c82 */ /* 0x000fe20008000000 */
[----:B------:R-:W-:Y:S01]  /*15e0*/  UMOV UR6, URZ ;  /* 0x0000003f00067c82 */ /* 0x000fe20008000000 */
[----:B------:R-:W-:Y:S02]  /*15f0*/  CS2R R20, SRZ ;  /* 0x0000000000147805 */ /* 0x000fe4000001ff00 */
[----:B------:R-:W-:Y:S02]  /*1600*/  CS2R R22, SRZ ;  /* 0x0000000000167805 */ /* 0x000fe4000001ff00 */
[----:B------:R-:W-:Y:S02]  /*1610*/  CS2R R56, SRZ ;  /* 0x0000000000387805 */ /* 0x000fe4000001ff00 */
[----:B------:R-:W-:Y:S02]  /*1620*/  CS2R R58, SRZ ;  /* 0x00000000003a7805 */ /* 0x000fe4000001ff00 */
[----:B------:R-:W-:-:S02]  /*1630*/  CS2R R60, SRZ ;  /* 0x00000000003c7805 */ /* 0x000fc4000001ff00 */
[----:B------:R-:W-:Y:S02]  /*1640*/  CS2R R62, SRZ ;  /* 0x00000000003e7805 */ /* 0x000fe4000001ff00 */
        /* <DEDUP_REMOVED lines=9> */
[----:B------:R-:W-:Y:S01]  /*16e0*/  CS2R R82, SRZ ;  /* 0x0000000000527805 */ /* 0x000fe2000001ff00 */
[----:B------:R-:W-:Y:S01]  /*16f0*/  IMAD.U32 R13, RZ, RZ, UR21 ;  /* 0x00000015ff0d7e24 */ /* 0x000fe2000f8e00ff */
        /* <DEDUP_REMOVED lines=15> */
[----:B------:R-:W-:Y:S01]  /*17f0*/  CS2R R54, SRZ ;  /* 0x0000000000367805 */ /* 0x000fe2000001ff00 */
[----:B------:R-:W-:Y:S06]  /*1800*/  @!P1 BRA `(.L_x_15) ;  /* 0x00000004008c9947 */ /* 0x000fec0003800000 */
[----:B------:R-:W-:-:S06]  /*1810*/  UISETP.NE.AND UP0, UPT, UR24, 0x3, UPT ;  /* 0x000000031800788c */ /* 0x000fcc000bf05270 */
[----:B------:R-:W-:-:S13]  /*1820*/  PLOP3.LUT P1, PT, PT, PT, UP0, 0x80, 0x0 ;  /* 0x000000000000781c */ /* 0x000fda0003f2f008 */
[----:B------:R-:W-:Y:S05]  /*1830*/  @!P1 BRA `(.L_x_16) ;  /* 0x0000000000049947 */ /* 0x000fea0003800000 */
[----:B------:R-:W-:Y:S01]  /*1840*/  BPT.TRAP 0x1 ;  /* 0x000000040000795c */ /* 0x000fe20000300000 */
.L_x_16:
[----:B------:R-:W-:Y:S01]  /*1850*/  ULEA UR4, UR15, UR12, 0x3 ;  /* 0x0000000c0f047291 */ /* 0x000fe2000f8e183f */
[----:B0-----:R-:W-:-:S05]  /*1860*/  IMAD.U32 R10, RZ, RZ, UR21 ;  /* 0x00000015ff0a7e24 */ /* 0x001fca000f8e00ff */
[----:B------:R-:W-:-:S04]  /*1870*/  SHF.L.U32 R10, R10, 0x1f, RZ ;  /* 0x0000001f0a0a7819 */ /* 0x000fc800000006ff */
[----:B------:R0:W2:Y:S01]  /*1880*/  SYNCS.PHASECHK.TRANS64.TRYWAIT P0, [UR4], R10 ;  /* 0x0000000aff0075a7 */ /* 0x0000a20008000144 */
[----:B------:R-:W-:Y:S05]  /*1890*/  @!P1 BRA `(.L_x_17) ;  /* 0x0000000000049947 */ /* 0x000fea0003800000 */
[----:B------:R-:W-:Y:S01]  /*18a0*/  BPT.TRAP 0x1 ;  /* 0x000000040000795c */ /* 0x000fe20000300000 */
.L_x_17:
[----:B--2---:R-:W-:Y:S05]  /*18b0*/  @P0 BRA `(.L_x_18) ;  /* 0x0000000000080947 */ /* 0x004fea0003800000 */
[----:B------:R-:W2:Y:S02]  /*18c0*/  SYNCS.PHASECHK.TRANS64.TRYWAIT P0, [UR4], R10 ;  /* 0x0000000aff0075a7 */ /* 0x000ea40008000144 */
[----:B--2---:R-:W-:Y:S05]  /*18d0*/  @!P0 BRA `(.L_x_19) ;  /* 0x0000004c00d88947 */ /* 0x004fea0003800000 */
.L_x_18:
[----:B------:R-:W-:Y:S01]  /*18e0*/  ULEA UR4, UR15, UR22, 0x9 ;  /* 0x000000160f047291 */ /* 0x000fe2000f8e483f */
[----:B------:R-:W-:Y:S01]  /*18f0*/  WARPGROUP.ARRIVE ;  /* 0x00000000000079c5 */ /* 0x000fe20000000000 */
[----:B------:R-:W-:Y:S01]  /*1900*/  ULEA UR5, UR15, UR23, 0x9 ;  /* 0x000000170f057291 */ /* 0x000fe2000f8e483f */
[----:B------:R-:W-:Y:S01]  /*1910*/  CS2R R20, SRZ ;  /* 0x0000000000147805 */ /* 0x000fe2000001ff00 */
[----:B------:R-:W-:Y:S01]  /*1920*/  UMOV UR9, 0x40000040 ;  /* 0x4000004000097882 */ /* 0x000fe20000000000 */
[----:B------:R-:W-:Y:S01]  /*1930*/  UMOV UR11, 0x40000040 ;  /* 0x40000040000b7882 */ /* 0x000fe20000000000 */
[----:B------:R-:W-:Y:S01]  /*1940*/  CS2R R22, SRZ ;  /* 0x0000000000167805 */ /* 0x000fe2000001ff00 */
[----:B------:R-:W-:Y:S01]  /*1950*/  UMOV UR8, UR4 ;  /* 0x0000000400087c82 */ /* 0x000fe20008000000 */
[----:B------:R-:W-:Y:S01]  /*1960*/  CS2R R56, SRZ ;  /* 0x0000000000387805 */ /* 0x000fe2000001ff00 */
[----:B------:R-:W-:Y:S01]  /*1970*/  UMOV UR10, UR5 ;  /* 0x00000005000a7c82 */ /* 0x000fe20008000000 */
[----:B------:R-:W-:Y:S01]  /*1980*/  CS2R R58, SRZ ;  /* 0x00000000003a7805 */ /* 0x000fe2000001ff00 */
[----:B------:R-:W-:Y:S01]  /*1990*/  QGMMA.64x64x32.F32.E5M2.E5M2 R24, gdesc[UR8], RZ, !UPT ;  /* 0x00e00000081879f3 */ /* 0x000fe2000c7038ff */
[----:B------:R-:W-:Y:S01]  /*19a0*/  UIADD3 UR8, UR4, 0x2, URZ ;  /* 0x0000000204087890 */ /* 0x000fe2000fffe03f */
[----:B------:R-:W-:Y:S01]  /*19b0*/  CS2R R60, SRZ ;  /* 0x00000000003c7805 */ /* 0x000fe2000001ff00 */
[----:B------:R-:W-:Y:S01]  /*19c0*/  UIADD3 UR10, UR5, 0x2, URZ ;  /* 0x00000002050a7890 */ /* 0x000fe2000fffe03f */
[----:B------:R-:W-:Y:S01]  /*19d0*/  CS2R R62, SRZ ;  /* 0x00000000003e7805 */ /* 0x000fe2000001ff00 */
[----:B------:R-:W-:Y:S01]  /*19e0*/  UMOV UR9, 0x40000040 ;  /* 0x4000004000097882 */ /* 0x000fe20000000000 */
[----:B------:R-:W-:Y:S01]  /*19f0*/  UMOV UR11, 0x40000040 ;  /* 0x40000040000b7882 */ /* 0x000fe20000000000 */
        /* <DEDUP_REMOVED lines=10> */
[----:B------:R-:W-:Y:S01]  /*1aa0*/  QGMMA.64x64x32.F32.E5M2.E5M2 R24, gdesc[UR8], R24 ;  /* 0x00e00000081879f3 */ /* 0x000fe20008703818 */
[----:B------:R-:W-:Y:S02]  /*1ab0*/  UIADD3 UR8, UR4, 0x4, URZ ;  /* 0x0000000404087890 */ /* 0x000fe4000fffe03f */
[----:B------:R-:W-:Y:S01]  /*1ac0*/  UIADD3 UR10, UR5, 0x4, URZ ;  /* 0x00000004050a7890 */ /* 0x000fe2000fffe03f */
[----:B------:R-:W-:Y:S01]  /*1ad0*/  UMOV UR9, 0x40000040 ;  /* 0x4000004000097882 */ /* 0x000fe20000000000 */
[----:B------:R-:W-:-:S07]  /*1ae0*/  UMOV UR11, 0x40000040 ;  /* 0x40000040000b7882 */ /* 0x000fce0000000000 */
[----:B------:R-:W-:Y:S01]  /*1af0*/  QGMMA.64x64x32.F32.E5M2.E5M2 R24, gdesc[UR8], R24 ;  /* 0x00e00000081879f3 */ /* 0x000fe20008703818 */
[----:B------:R-:W-:Y:S02]  /*1b00*/  UIADD3 UR10, UR5, 0x6, URZ ;  /* 0x00000006050a7890 */ /* 0x000fe4000fffe03f */
[----:B------:R-:W-:Y:S01]  /*1b10*/  UIADD3 UR8, UR4, 0x6, URZ ;  /* 0x0000000604087890 */ /* 0x000fe2000fffe03f */
[----:B------:R-:W-:Y:S01]  /*1b20*/  ULDC UR5, c[0x0][0x50c] ;  /* 0x0001430000057ab9 */ /* 0x000fe20000000800 */
[----:B------:R-:W-:Y:S01]  /*1b30*/  UMOV UR9, 0x40000040 ;  /* 0x4000004000097882 */ /* 0x000fe20000000000 */
[----:B------:R-:W-:Y:S01]  /*1b40*/  UISETP.NE.AND UP0, UPT, UR5, 0x4, UPT ;  /* 0x000000040500788c */ /* 0x000fe2000bf05270 */
[----:B------:R-:W-:Y:S01]  /*1b50*/  UMOV UR11, 0x40000040 ;  /* 0x40000040000b7882 */ /* 0x000fe20000000000 */
[----:B------:R-:W-:Y:S02]  /*1b60*/  UMOV UR4, 0x4 ;  /* 0x0000000400047882 */ /* 0x000fe40000000000 */
[----:B------:R-:W-:-:S06]  /*1b70*/  USEL UR5, URZ, 0x1, UP0 ;  /* 0x000000013f057887 */ /* 0x000fcc0008000000 */
[----:B------:R-:W-:Y:S01]  /*1b80*/  ISETP.NE.AND P0, PT, RZ, UR5, PT ;  /* 0x00000005ff007c0c */ /* 0x000fe2000bf05270 */
[----:B------:R-:W-:-:S12]  /*1b90*/  QGMMA.64x64x32.F32.E5M2.E5M2 R24, gdesc[UR8], R24, gsb0 ;  /* 0x00e00000081879f3 */ /* 0x000fd80008003818 */
[----:B------:R-:W-:Y:S05]  /*1ba0*/  @!P0 BRA `(.L_x_20) ;  /* 0x0000000000888947 */ /* 0x000fea0003800000 */
[----:B------:R-:W-:Y:S02]  /*1bb0*/  WARPGROUP.DEPBAR.LE gsb0, 0x0 ;  /* 0x00008000000079c5 */ /* 0x000fe40000010000 */
[----:B------:R-:W-:-:S01]  /*1bc0*/  FADD R83, RZ, R24 ;  /* 0x00000018ff537221 */ /* 0x000fc20000000000 */
[----:B------:R-:W-:Y:S01]  /*1bd0*/  FADD R82, RZ, R25 ;  /* 0x00000019ff527221 */ /* 0x000fe20000000000 */
        /* <DEDUP_REMOVED lines=30> */
[----:B------:R-:W-:-:S06]  /*1dc0*/  UMOV UR4, URZ ;  /* 0x0000003f00047c82 */ /* 0x000fcc0008000000 */
.L_x_20:
[----:B------:R-:W-:-:S04]  /*1dd0*/  UIADD3 UR27, UR15, 0x1, URZ ;  /* 0x000000010f1b7890 */ /* 0x000fc8000fffe03f */
[----:B------:R-:W-:-:S04]  /*1de0*/  UISETP.NE.AND UP0, UPT, UR27, 0x4, UPT ;  /* 0x000000041b00788c */ /* 0x000fc8000bf05270 */
[----:B------:R-:W-:Y:S02]  /*1df0*/  USEL UR6, URZ, 0x1, UP0 ;  /* 0x000000013f067887 */ /* 0x000fe40008000000 */
[----:B------:R-:W-:Y:S02]  /*1e00*/  USEL UR27, UR27, URZ, UP0 ;  /* 0x0000003f1b1b7287 */ /* 0x000fe40008000000 */
[----:B------:R-:W-:-:S06]  /*1e10*/  ULOP3.LUT UR6, UR21, UR6, URZ, 0x3c, !UPT ;  /* 0x0000000615067292 */ /* 0x000fcc000f8e3c3f */
[----:B------:R-:W-:Y:S01]  /*1e20*/  IMAD.U32 R13, RZ, RZ, UR6 ;  /* 0x00000006ff0d7e24 */ /* 0x000fe2000f8e00ff */
[----:B------:R-:W-:-:S06]  /*1e30*/  UMOV UR6, 0x1 ;  /* 0x0000000100067882 */ /* 0x000fcc0000000000 */
.L_x_15:
[----:B------:R-:W-:-:S06]  /*1e40*/  UISETP.GE.AND UP0, UPT, UR20, 0x1, UPT ;  /* 0x000000011400788c */ /* 0x000fcc000bf06270 */
[----:B------:R-:W-:-:S13]  /*1e50*/  PLOP3.LUT P0, PT, PT, PT, UP0, 0x80, 0x0 ;  /* 0x000000000000781c */ /* 0x000fda0003f0f008 */
[----:B------:R-:W-:Y:S05]  /*1e60*/  @!P0 BRA `(.L_x_21) ;  /* 0x00000004009c8947 */ /* 0x000fea0003800000 */
[----:B0-2---:R-:W-:Y:S01]  /*1e70*/  IMAD.U32 R10, RZ, RZ, UR20 ;  /* 0x00000014ff0a7e24 */ /* 0x005fe2000f8e00ff */
[----:B------:R-:W-:Y:S01]  /*1e80*/  UMOV UR28, UR15 ;  /* 0x0000000f001c7c82 */ /* 0x000fe20008000000 */
[----:B------:R-:W-:-:S05]  /*1e90*/  ULDC UR29, c[0x0][0x50c] ;  /* 0x00014300001d7ab9 */ /* 0x000fca0000000800 */
.L_x_29:
[----:B------:R-:W-:-:S06]  /*1ea0*/  UISETP.NE.AND UP0, UPT, UR24, 0x3, UPT ;  /* 0x000000031800788c */ /* 0x000fcc000bf05270 */
[----:B------:R-:W-:-:S13]  /*1eb0*/  PLOP3.LUT P1, PT, PT, PT, UP0, 0x80, 0x0 ;  /* 0x000000000000781c */ /* 0x000fda0003f2f008 */
[----:B0-2---:R-:W-:Y:S05]  /*1ec0*/  @!P1 BRA `(.L_x_22) ;  /* 0x0000000000049947 */ /* 0x005fea0003800000 */
[----:B------:R-:W-:Y:S01]  /*1ed0*/  BPT.TRAP 0x1 ;  /* 0x000000040000795c */ /* 0x000fe20000300000 */
.L_x_22:
[----:B------:R-:W-:Y:S01]  /*1ee0*/  ULEA UR8, UR27, UR12, 0x3 ;  /* 0x0000000c1b087291 */ /* 0x000fe2000f8e183f */
[----:B------:R-:W-:-:S08]  /*1ef0*/  SHF.L.U32 R11, R13, 0x1f, RZ ;  /* 0x0000001f0d0b7819 */ /* 0x000fd000000006ff */
[----:B------:R0:W2:Y:S01]  /*1f00*/  SYNCS.PHASECHK.TRANS64.TRYWAIT P0, [UR8], R11 ;  /* 0x0000000bff0075a7 */ /* 0x0000a20008000148 */
[----:B------:R-:W-:Y:S05]  /*1f10*/  @!P1 BRA `(.L_x_23) ;  /* 0x0000000000049947 */ /* 0x000fea0003800000 */
[----:B------:R-:W-:Y:S01]  /*1f20*/  BPT.TRAP 0x1 ;  /* 0x000000040000795c */ /* 0x000fe20000300000 */
.L_x_23:
[----:B--2---:R-:W-:Y:S05]  /*1f30*/  @P0 BRA `(.L_x_24) ;  /* 0x0000000000080947 */ /* 0x004fea0003800000 */
[----:B------:R-:W2:Y:S02]  /*1f40*/  SYNCS.PHASECHK.TRANS64.TRYWAIT P0, [UR8], R11 ;  /* 0x0000000bff0075a7 */ /* 0x000ea40008000148 */
[----:B--2---:R-:W-:Y:S05]  /*1f50*/  @!P0 BRA `(.L_x_25) ;  /* 0x0000004800508947 */ /* 0x004fea0003800000 */
.L_x_24:
[----:B------:R-:W-:Y:S01]  /*1f60*/  UISETP.NE.AND UP0, UPT, UR5, URZ, UPT ;  /* 0x0000003f0500728c */ /* 0x000fe2000bf05270 */
[----:B------:R-:W-:Y:S01]  /*1f70*/  WARPGROUP.ARRIVE ;  /* 0x00000000000079c5 */ /* 0x000fe20000000000 */
[----:B------:R-:W-:Y:S02]  /*1f80*/  ULEA UR5, UR27, UR22, 0x9 ;  /* 0x000000161b057291 */ /* 0x000fe4000f8e483f */
[----:B------:R-:W-:Y:S01]  /*1f90*/  USEL UR6, UR6, URZ, !UP0 ;  /* 0x0000003f06067287 */ /* 0x000fe2000c000000 */
[----:B------:R-:W-:Y:S01]  /*1fa0*/  UMOV UR9, 0x40000040 ;  /* 0x4000004000097882 */ /* 0x000fe20000000000 */
[----:B------:R-:W-:Y:S02]  /*1fb0*/  UMOV UR11, 0x40000040 ;  /* 0x40000040000b7882 */ /* 0x000fe40000000000 */
[----:B------:R-:W-:Y:S02]  /*1fc0*/  UISETP.NE.U32.AND UP0, UPT, UR6, URZ, UPT ;  /* 0x0000003f0600728c */ /* 0x000fe4000bf05070 */
[----:B------:R-:W-:Y:S01]  /*1fd0*/  ULEA UR6, UR27, UR23, 0x9 ;  /* 0x000000171b067291 */ /* 0x000fe2000f8e483f */
[----:B------:R-:W-:Y:S01]  /*1fe0*/  UMOV UR8, UR5 ;  /* 0x0000000500087c82 */ /* 0x000fe20008000000 */
[----:B------:R-:W-:-:S05]  /*1ff0*/  UIADD3 UR4, UR4, 0x4, URZ ;  /* 0x0000000404047890 */ /* 0x000fca000fffe03f */
[----:B------:R-:W-:Y:S02]  /*2000*/  UMOV UR10, UR6 ;  /* 0x00000006000a7c82 */ /* 0x000fe40008000000 */
[----:B------:R-:W-:Y:S01]  /*2010*/  QGMMA.64x64x32.F32.E5M2.E5M2 R24, gdesc[UR8], R24, UP0 ;  /* 0x00e00000081879f3 */ /* 0x000fe2000bf03818 */
[----:B------:R-:W-:Y:S02]  /*2020*/  UIADD3 UR8, UR5, 0x2, URZ ;  /* 0x0000000205087890 */ /* 0x000fe4000fffe03f */
[----:B------:R-:W-:Y:S01]  /*2030*/  UIADD3 UR10, UR6, 0x2, URZ ;  /* 0x00000002060a7890 */ /* 0x000fe2000fffe03f */
[----:B------:R-:W-:Y:S01]  /*2040*/  UMOV UR9, 0x40000040 ;  /* 0x4000004000097882 */ /* 0x000fe20000000000 */
[----:B------:R-:W-:Y:S01]  /*2050*/  UMOV UR11, 0x40000040 ;  /* 0x40000040000b7882 */ /* 0x000fe20000000000 */
[----:B------:R-:W-:-:S06]  /*2060*/  UISETP.NE.AND UP0, UPT, UR4, UR29, UPT ;  /* 0x0000001d0400728c */ /* 0x000fcc000bf05270 */
        /* <DEDUP_REMOVED lines=8> */
[----:B------:R-:W-:Y:S01]  /*20f0*/  UMOV UR9, 0x40000040 ;  /* 0x4000004000097882 */ /* 0x000fe20000000000 */
[----:B------:R-:W-:Y:S01]  /*2100*/  UMOV UR11, 0x40000040 ;  /* 0x40000040000b7882 */ /* 0x000fe20000000000 */
[----:B------:R-:W-:-:S06]  /*2110*/  USEL UR5, URZ, 0x1, UP0 ;  /* 0x000000013f057887 */ /* 0x000fcc0008000000 */
[----:B------:R-:W-:Y:S01]  /*2120*/  ISETP.NE.AND P0, PT, RZ, UR5, PT ;  /* 0x00000005ff007c0c */ /* 0x000fe2000bf05270 */
[----:B------:R-:W-:Y:S03]  /*2130*/  QGMMA.64x64x32.F32.E5M2.E5M2 R24, gdesc[UR8], R24, gsb0 ;  /* 0x00e00000081879f3 */ /* 0x000fe60008003818 */
[----:B------:R-:W-:-:S09]  /*2140*/  WARPGROUP.DEPBAR.LE gsb0, 0x1 ;  /* 0x00008000000079c5 */ /* 0x000fd20000010100 */
[----:B------:R-:W-:Y:S05]  /*2150*/  @!P0 BRA `(.L_x_26) ;  /* 0x0000000000888947 */ /* 0x000fea0003800000 */
[----:B------:R-:W-:Y:S02]  /*2160*/  WARPGROUP.DEPBAR.LE gsb0, 0x0 ;  /* 0x00008000000079c5 */ /* 0x000fe40000010000 */
[----:B------:R-:W-:-:S01]  /*2170*/  FADD R83, R24, R83 ;  /* 0x0000005318537221 */ /* 0x000fc20000000000 */
[----:B------:R-:W-:Y:S01]  /*2180*/  FADD R82, R25, R82 ;  /* 0x0000005219527221 */ /* 0x000fe20000000000 */
        /* <DEDUP_REMOVED lines=30> */
[----:B------:R-:W-:-:S06]  /*2370*/  UMOV UR4, URZ ;  /* 0x0000003f00047c82 */ /* 0x000fcc0008000000 */
.L_x_26:
[----:B------:R-:W-:Y:S05]  /*2380*/  @!P1 BRA `(.L_x_27) ;  /* 0x0000000000049947 */ /* 0x000fea0003800000 */
[----:B------:R-:W-:Y:S01]  /*2390*/  BPT.TRAP 0x1 ;  /* 0x000000040000795c */ /* 0x000fe20000300000 */
.L_x_27:
[----:B------:R-:W-:Y:S02]  /*23a0*/  UISETP.GT.U32.AND UP0, UPT, UR13, 0x1, UPT ;  /* 0x000000010d00788c */ /* 0x000fe4000bf04070 */
[----:B------:R-:W-:-:S04]  /*23b0*/  ULEA UR6, UR28, UR12, 0x3 ;  /* 0x0000000c1c067291 */ /* 0x000fc8000f8e183f */
[----:B------:R-:W-:Y:S01]  /*23c0*/  UIADD3 UR6, UR6, 0x20, URZ ;  /* 0x0000002006067890 */ /* 0x000fe2000fffe03f */
[----:B------:R-:W-:-:S03]  /*23d0*/  PLOP3.LUT P0, PT, PT, PT, UP0, 0x80, 0x0 ;  /* 0x000000000000781c */ /* 0x000fc60003f0f008 */
[----:B------:R-:W-:-:S09]  /*23e0*/  UPRMT UR6, URZ, 0x654, UR6 ;  /* 0x000006543f067896 */ /* 0x000fd20008000006 */
[----:B------:R-:W-:Y:S01]  /*23f0*/  SYNCS.ARRIVE.TRANS64.RED.A1T0 RZ, [UR6], RZ ;  /* 0x000000ffffff79a7 */ /* 0x000fe20008100406 */
[----:B------:R-:W-:Y:S05]  /*2400*/  @P0 BRA `(.L_x_28) ;  /* 0x0000000000040947 */ /* 0x000fea0003800000 */
[----:B------:R-:W-:Y:S01]  /*2410*/  BPT.TRAP 0x1 ;  /* 0x000000040000795c */ /* 0x000fe20000300000 */
.L_x_28:
[----:B------:R-:W-:Y:S01]  /*2420*/  UIADD3 UR27, UR27, 0x1, URZ ;  /* 0x000000011b1b7890 */ /* 0x000fe2000fffe03f */
[C---:B------:R-:W-:Y:S01]  /*2430*/  ISETP.GT.AND P0, PT, R10.reuse, 0x1, PT ;  /* 0x000000010a00780c */ /* 0x040fe20003f04270 */
[----:B------:R-:W-:Y:S01]  /*2440*/  UIADD3 UR28, UR28, 0x1, URZ ;  /* 0x000000011c1c7890 */ /* 0x000fe2000fffe03f */
[----:B------:R-:W-:Y:S01]  /*2450*/  VIADD R10, R10, 0xffffffff ;  /* 0xffffffff0a0a7836 */ /* 0x000fe20000000000 */
[----:B------:R-:W-:Y:S02]  /*2460*/  UISETP.NE.AND UP0, UPT, UR27, 0x4, UPT ;  /* 0x000000041b00788c */ /* 0x000fe4000bf05270 */
[----:B------:R-:W-:Y:S02]  /*2470*/  UISETP.NE.AND UP1, UPT, UR28, 0x4, UPT ;  /* 0x000000041c00788c */ /* 0x000fe4000bf25270 */
[----:B------:R-:W-:Y:S02]  /*2480*/  USEL UR6, URZ, 0x1, UP0 ;  /* 0x000000013f067887 */ /* 0x000fe40008000000 */
[----:B------:R-:W-:-:S02]  /*2490*/  USEL UR27, UR27, URZ, UP0 ;  /* 0x0000003f1b1b7287 */ /* 0x000fc40008000000 */
[----:B------:R-:W-:Y:S02]  /*24a0*/  USEL UR28, UR28, URZ, UP1 ;  /* 0x0000003f1c1c7287 */ /* 0x000fe40008800000 */
[----:B------:R-:W-:Y:S01]  /*24b0*/  LOP3.LUT R13, R13, UR6, RZ, 0x3c, !PT ;  /* 0x000000060d0d7c12 */ /* 0x000fe2000f8e3cff */
[----:B------:R-:W-:Y:S01]  /*24c0*/  UMOV UR6, 0x1 ;  /* 0x0000000100067882 */ /* 0x000fe20000000000 */
[----:B------:R-:W-:Y:S08]  /*24d0*/  @P0 BRA `(.L_x_29) ;  /* 0xfffffff800700947 */ /* 0x000ff0000383ffff */
.L_x_21:
[----:B------:R-:W-:Y:S01]  /*24e0*/  UISETP.NE.AND UP0, UPT, UR4, URZ, UPT ;  /* 0x0000003f0400728c */ /* 0x000fe2000bf05270 */
[----:B0-2---:R-:W0:Y:S03]  /*24f0*/  LDC R10, c[0x0][0x28c] ;  /* 0x0000a300ff0a7b82 */ /* 0x005e260000000800 */
[----:B------:R-:W-:-:S06]  /*2500*/  USEL UR4, URZ, 0x1, !UP0 ;  /* 0x000000013f047887 */ /* 0x000fcc000c000000 */
[----:B------:R-:W-:-:S13]  /*2510*/  ISETP.NE.AND P0, PT, RZ, UR4, PT ;  /* 0x00000004ff007c0c */ /* 0x000fda000bf05270 */
[----:B------:R-:W-:Y:S05]  /*2520*/  @!P0 BRA `(.L_x_30) ;  /* 0x0000000000848947 */ /* 0x000fea0003800000 */
[----:B------:R-:W-:Y:S02]  /*2530*/  WARPGROUP.DEPBAR.LE gsb0, 0x0 ;  /* 0x00008000000079c5 */ /* 0x000fe40000010000 */
[----:B------:R-:W-:Y:S01]  /*2540*/  FADD R83, R24, R83 ;  /* 0x0000005318537221 */ /* 0x000fe20000000000 */
        /* <DEDUP_REMOVED lines=30> */
[----:B------:R-:W-:-:S07]  /*2730*/  FADD R20, R20, R55 ;  /* 0x0000003714147221 */ /* 0x000fce0000000000 */
.L_x_30:
[----:B0-----:R-:W-:Y:S01]  /*2740*/  ISETP.GE.AND P0, PT, R10, 0x1, PT ;  /* 0x000000010a00780c */ /* 0x001fe20003f06270 */
[----:B------:R0:W-:Y:S01]  /*2750*/  SYNCS.ARRIVE.TRANS64.A1T0 RZ, [R85+UR26], RZ ;  /* 0x000000ff55ff79a7 */ /* 0x0001e2000810001a */
[----:B------:R-:W-:-:S11]  /*2760*/  WARPGROUP.DEPBAR.LE gsb0, 0x0 ;  /* 0x00008000000079c5 */ /* 0x000fd60000010000 */
[----:B------:R-:W-:Y:S05]  /*2770*/  @!P0 BRA `(.L_x_31) ;  /* 0x0000000000388947 */ /* 0x000fea0003800000 */
[----:B------:R-:W-:-:S06]  /*2780*/  UISETP.NE.AND UP0, UPT, UR24, 0x3, UPT ;  /* 0x000000031800788c */ /* 0x000fcc000bf05270 */
[----:B------:R-:W-:-:S13]  /*2790*/  PLOP3.LUT P0, PT, PT, PT, UP0, 0x80, 0x0 ;  /* 0x000000000000781c */ /* 0x000fda0003f0f008 */
[----:B------:R-:W-:Y:S05]  /*27a0*/  @!P0 BRA `(.L_x_32) ;  /* 0x0000000000048947 */ /* 0x000fea0003800000 */
[----:B------:R-:W-:Y:S01]  /*27b0*/  BPT.TRAP 0x1 ;  /* 0x000000040000795c */ /* 0x000fe20000300000 */
.L_x_32:
[----:B------:R-:W-:Y:S02]  /*27c0*/  UIADD3 UR4, UR20, UR15, URZ ;  /* 0x0000000f14047290 */ /* 0x000fe4000fffe03f */
[----:B------:R-:W-:Y:S02]  /*27d0*/  UISETP.GT.U32.AND UP0, UPT, UR13, 0x1, UPT ;  /* 0x000000010d00788c */ /* 0x000fe4000bf04070 */
[----:B------:R-:W-:-:S04]  /*27e0*/  USHF.L.U32 UR4, UR4, 0x3, URZ ;  /* 0x0000000304047899 */ /* 0x000fc8000800063f */
[----:B------:R-:W-:Y:S01]  /*27f0*/  ULOP3.LUT UR4, UR4, 0x18, URZ, 0xc0, !UPT ;  /* 0x0000001804047892 */ /* 0x000fe2000f8ec03f */
[----:B------:R-:W-:-:S03]  /*2800*/  PLOP3.LUT P0, PT, PT, PT, UP0, 0x80, 0x0 ;  /* 0x000000000000781c */ /* 0x000fc60003f0f008 */
[----:B------:R-:W-:-:S04]  /*2810*/  UIADD3 UR4, UR12, 0x20, UR4 ;  /* 0x000000200c047890 */ /* 0x000fc8000fffe004 */
[----:B------:R-:W-:-:S09]  /*2820*/  UPRMT UR4, URZ, 0x654, UR4 ;  /* 0x000006543f047896 */ /* 0x000fd20008000004 */
[----:B------:R-:W-:Y:S01]  /*2830*/  SYNCS.ARRIVE.TRANS64.RED.A1T0 RZ, [UR4], RZ ;  /* 0x000000ffffff79a7 */ /* 0x000fe20008100404 */
[----:B------:R-:W-:Y:S05]  /*2840*/  @P0 BRA `(.L_x_31) ;  /* 0x0000000000040947 */ /* 0x000fea0003800000 */
[----:B------:R-:W-:Y:S01]  /*2850*/  BPT.TRAP 0x1 ;  /* 0x000000040000795c */ /* 0x000fe20000300000 */
.L_x_31:
[----:B------:R-:W-:Y:S01]  /*2860*/  SHF.L.U32 R10, R84, 0x1f, RZ ;  /* 0x0000001f540a7819 */ /* 0x000fe200000006ff */
[----:B------:R-:W2:Y:S01]  /*2870*/  LDC R25, c[0x0][0x288] ;  /* 0x0000a200ff197b82 */ /* 0x000ea20000000800 */
[----:B------:R-:W-:Y:S02]  /*2880*/  IMAD.SHL.U32 R24, R2, 0x40, RZ ;  /* 0x0000004002187824 */ /* 0x000fe400078e00ff */
[----:B------:R-:W3:Y:S02]  /*2890*/  SYNCS.PHASECHK.TRANS64.TRYWAIT P0, [R15+URZ+0x8], R10 ;  /* 0x0000080a0f0075a7 */ /* 0x000ee4000800017f */
[----:B---3--:R-:W-:Y:S05]  /*28a0*/  @!P0 BRA `(.L_x_33) ;  /* 0x0000004000148947 */ /* 0x008fea0003800000 */
.L_x_127:
[----:B------:R-:W-:Y:S01]  /*28b0*/  ULDC UR4, c[0x0][0x284] ;  /* 0x0000a10000047ab9 */ /* 0x000fe20000000800 */
[----:B------:R-:W-:Y:S01]  /*28c0*/  IMAD.SHL.U32 R28, R3, 0x40, RZ ;  /* 0x00000040031c7824 */ /* 0x000fe200078e00ff */
[----:B------:R-:W-:-:S04]  /*28d0*/  ISETP.GE.AND P0, PT, R24, UR4, PT ;  /* 0x0000000418007c0c */ /* 0x000fc8000bf06270 */
[----:B--2---:R-:W-:-:S13]  /*28e0*/  ISETP.GE.OR P0, PT, R28, R25, P0 ;  /* 0x000000191c00720c */ /* 0x004fda0000706670 */
[----:B------:R-:W-:Y:S05]  /*28f0*/  @P0 BRA `(.L_x_34) ;  /* 0x0000002400d00947 */ /* 0x000fea0003800000 */
[----:B------:R-:W2:Y:S01]  /*2900*/  LDC.64 R16, c[0x0][0x5c8] ;  /* 0x00017200ff107b82 */ /* 0x000ea20000000a00 */
[----:B------:R-:W-:Y:S01]  /*2910*/  IMAD.SHL.U32 R12, R14, 0x2, RZ ;  /* 0x000000020e0c7824 */ /* 0x000fe200078e00ff */
[----:B------:R-:W-:Y:S01]  /*2920*/  SHF.R.S32.HI R30, RZ, 0x1f, R4 ;  /* 0x0000001fff1e7819 */ /* 0x000fe20000011404 */
[----:B------:R-:W-:Y:S01]  /*2930*/  ULDC.64 UR4, c[0x0][0x5d0] ;  /* 0x0001740000047ab9 */ /* 0x000fe20000000a00 */
[----:B------:R-:W-:Y:S01]  /*2940*/  IMAD.WIDE R26, R2, 0x40, R8 ;  /* 0x00000040021a7825 */ /* 0x000fe200078e0208 */
[----:B------:R-:W-:Y:S01]  /*2950*/  SHF.R.S32.HI R29, RZ, 0x1f, R28 ;  /* 0x0000001fff1d7819 */ /* 0x000fe2000001141c */
[----:B------:R-:W-:Y:S01]  /*2960*/  BSSY B0, `(.L_x_34) ;  /* 0x000026d000007945 */ /* 0x000fe20003800000 */
[----:B------:R-:W-:Y:S01]  /*2970*/  SHF.R.S32.HI R13, RZ, 0x1f, R12 ;  /* 0x0000001fff0d7819 */ /* 0x000fe2000001140c */
[----:B------:R-:W-:Y:S02]  /*2980*/  IMAD R3, R30, UR4, RZ ;  /* 0x000000041e037c24 */ /* 0x000fe4000f8e02ff */
[----:B------:R-:W-:-:S02]  /*2990*/  IMAD R25, R14, -0x2, R25 ;  /* 0xfffffffe0e197824 */ /* 0x000fc400078e0219 */
[----:B---3--:R-:W-:-:S04]  /*29a0*/  IMAD.WIDE.U32 R10, R4, UR4, R12 ;  /* 0x00000004040a7c25 */ /* 0x008fc8000f8e000c */
[----:B------:R-:W-:Y:S01]  /*29b0*/  IMAD R3, R4, UR5, R3 ;  /* 0x0000000504037c24 */ /* 0x000fe2000f8e0203 */
[----:B------:R-:W-:Y:S01]  /*29c0*/  IADD3 R2, P0, R28, R10, RZ ;  /* 0x0000000a1c027210 */ /* 0x000fe20007f1e0ff */
[----:B------:R-:W-:Y:S01]  /*29d0*/  ULDC.64 UR4, c[0x0][0x5c0] ;  /* 0x0001700000047ab9 */ /* 0x000fe20000000a00 */
[----:B------:R-:W-:Y:S02]  /*29e0*/  IMAD.IADD R24, R19, 0x1, -R24 ;  /* 0x0000000113187824 */ /* 0x000fe400078e0a18 */
[----:B------:R-:W-:Y:S01]  /*29f0*/  IADD3.X R3, R29, R11, R3, P0, !PT ;  /* 0x0000000b1d037210 */ /* 0x000fe200007fe403 */
[----:B------:R-:W-:Y:S02]  /*2a00*/  IMAD.IADD R25, R25, 0x1, -R28 ;  /* 0x0000000119197824 */ /* 0x000fe400078e0a1c */
[-C--:B--2---:R-:W-:Y:S02]  /*2a10*/  IMAD R10, R27, R16.reuse, RZ ;  /* 0x000000101b0a7224 */ /* 0x084fe400078e02ff */
[----:B------:R-:W-:-:S04]  /*2a20*/  IMAD.WIDE.U32 R2, R26, R16, R2 ;  /* 0x000000101a027225 */ /* 0x000fc800078e0002 */
[----:B------:R-:W-:Y:S01]  /*2a30*/  IMAD R11, R26, R17, R10 ;  /* 0x000000111a0b7224 */ /* 0x000fe200078e020a */
[----:B------:R-:W-:Y:S02]  /*2a40*/  LEA R10, P0, R16, R2, 0x3 ;  /* 0x00000002100a7211 */ /* 0x000fe400078018ff */
[----:B------:R-:W-:Y:S01]  /*2a50*/  IADD3 R2, P1, R2, UR4, RZ ;  /* 0x0000000402027c10 */ /* 0x000fe2000ff3e0ff */
[----:B------:R-:W-:Y:S01]  /*2a60*/  IMAD.IADD R3, R3, 0x1, R11 ;  /* 0x0000000103037824 */ /* 0x000fe200078e020b */
[----:B------:R-:W-:-:S04]  /*2a70*/  IADD3 R10, P2, R10, UR4, RZ ;  /* 0x000000040a0a7c10 */ /* 0x000fc8000ff5e0ff */
[----:B------:R-:W-:Y:S02]  /*2a80*/  LEA.HI.X R11, R16, R3, R17, 0x3, P0 ;  /* 0x00000003100b7211 */ /* 0x000fe400000f1c11 */
[----:B-1---5:R-:W-:Y:S02]  /*2a90*/  FSETP.NEU.AND P0, PT, R7, RZ, PT ;  /* 0x000000ff0700720b */ /* 0x022fe40003f0d000 */
[----:B------:R-:W-:Y:S02]  /*2aa0*/  IADD3.X R3, R3, UR5, RZ, P1, !PT ;  /* 0x0000000503037c10 */ /* 0x000fe40008ffe4ff */
[----:B------:R-:W-:-:S09]  /*2ab0*/  IADD3.X R11, R11, UR5, RZ, P2, !PT ;  /* 0x000000050b0b7c10 */ /* 0x000fd200097fe4ff */
[----:B------:R-:W-:Y:S05]  /*2ac0*/  @!P0 BRA `(.L_x_35) ;  /* 0x0000001c00188947 */ /* 0x000fea0003800000 */
[----:B------:R-:W-:Y:S01]  /*2ad0*/  ULDC.64 UR4, c[0x0][0x5b8] ;  /* 0x00016e0000047ab9 */ /* 0x000fe20000000a00 */
[----:B------:R-:W-:Y:S01]  /*2ae0*/  ULDC.64 UR8, c[0x0][0x5a8] ;  /* 0x00016a0000087ab9 */ /* 0x000fe20000000a00 */
[----:B------:R-:W-:Y:S01]  /*2af0*/  IMAD.WIDE.U32 R12, R4, UR4, R12 ;  /* 0x00000004040c7c25 */ /* 0x000fe2000f8e000c */
[----:B------:R-:W-:Y:S03]  /*2b00*/  BSSY B1, `(.L_x_36) ;  /* 0x0000010000017945 */ /* 0x000fe60003800000 */
[----:B------:R-:W-:Y:S01]  /*2b10*/  IMAD R17, R30, UR4, RZ ;  /* 0x000000041e117c24 */ /* 0x000fe2000f8e02ff */
[----:B------:R-:W-:-:S03]  /*2b20*/  IADD3 R16, P0, R28, R12, RZ ;  /* 0x0000000c1c107210 */ /* 0x000fc60007f1e0ff */
[----:B------:R-:W-:Y:S01]  /*2b30*/  IMAD R17, R4, UR5, R17 ;  /* 0x0000000504117c24 */ /* 0x000fe2000f8e0211 */
[----:B------:R-:W-:Y:S01]  /*2b40*/  ULDC.64 UR4, c[0x0][0x5b0] ;  /* 0x00016c0000047ab9 */ /* 0x000fe20000000a00 */
[----:B------:R-:W-:-:S03]  /*2b50*/  PRMT R4, RZ, 0x7610, R4 ;  /* 0x00007610ff047816 */ /* 0x000fc60000000004 */
[----:B------:R-:W-:Y:S01]  /*2b60*/  IADD3.X R17, R29, R13, R17, P0, !PT ;  /* 0x0000000d1d117210 */ /* 0x000fe200007fe411 */
[----:B------:R-:W-:Y:S01]  /*2b70*/  IMAD R29, R27, UR4, RZ ;  /* 0x000000041b1d7c24 */ /* 0x000fe2000f8e02ff */
[----:B------:R-:W-:Y:S01]  /*2b80*/  ISETP.GE.AND P0, PT, R25, 0x1, PT ;  /* 0x000000011900780c */ /* 0x000fe20003f06270 */
[----:B------:R-:W-:-:S03]  /*2b90*/  IMAD.WIDE.U32 R12, R26, UR4, R16 ;  /* 0x000000041a0c7c25 */ /* 0x000fc6000f8e0010 */
[----:B------:R-:W-:Y:S01]  /*2ba0*/  ISETP.LT.OR P2, PT, R24, 0x1, !P0 ;  /* 0x000000011800780c */ /* 0x000fe20004741670 */
[----:B------:R-:W-:Y:S01]  /*2bb0*/  IMAD R29, R26, UR5, R29 ;  /* 0x000000051a1d7c24 */ /* 0x000fe2000f8e021d */
[----:B------:R-:W-:-:S04]  /*2bc0*/  IADD3 R12, P1, R12, UR8, RZ ;  /* 0x000000080c0c7c10 */ /* 0x000fc8000ff3e0ff */
[----:B------:R-:W-:-:S07]  /*2bd0*/  IADD3.X R13, R13, UR9, R29, P1, !PT ;  /* 0x000000090d0d7c10 */ /* 0x000fce0008ffe41d */
[----:B------:R-:W-:Y:S05]  /*2be0*/  @P2 BRA `(.L_x_37) ;  /* 0x0000000000042947 */ /* 0x000fea0003800000 */
[----:B------:R1:W5:Y:S02]  /*2bf0*/  LDG.E.U8 R4, desc[UR18][R12.64] ;  /* 0x000000120c047981 */ /* 0x000364000c1e1100 */
.L_x_37:
[----:B------:R-:W-:Y:S05]  /*2c00*/  BSYNC B1 ;  /* 0x0000000000017941 */ /* 0x000fea0003800000 */
.L_x_36:
[----:B-----5:R-:W-:Y:S01]  /*2c10*/  LOP3.LUT R4, R4, 0xff, RZ, 0xc0, !PT ;  /* 0x000000ff04047812 */ /* 0x020fe200078ec0ff */
[----:B------:R-:W-:Y:S01]  /*2c20*/  BSSY B1, `(.L_x_38) ;  /* 0x000000c000017945 */ /* 0x000fe20003800000 */
[----:B------:R-:W-:Y:S02]  /*2c30*/  ISETP.GE.AND P1, PT, R25, 0x2, PT ;  /* 0x000000021900780c */ /* 0x000fe40003f26270 */
[----:B------:R-:W-:Y:S02]  /*2c40*/  F2FP.F16.E5M2.UNPACK_B R4, R4 ;  /* 0x00000004ff04723e */ /* 0x000fe400020004ff */
[----:B------:R-:W-:-:S03]  /*2c50*/  ISETP.LT.OR P3, PT, R24, 0x1, !P1 ;  /* 0x000000011800780c */ /* 0x000fc60004f61670 */
[----:B------:R-:W-:-:S05]  /*2c60*/  HADD2.F32 R4, -RZ, R4.H0_H0 ;  /* 0x20000004ff047230 */ /* 0x000fca0000004100 */
[----:B------:R-:W-:-:S04]  /*2c70*/  FMUL R4, R4, R7 ;  /* 0x0000000704047220 */ /* 0x000fc80000400000 */
[----:B------:R-:W-:-:S05]  /*2c80*/  FFMA R4, R83, R6, R4 ;  /* 0x0000000653047223 */ /* 0x000fca0000000004 */
[----:B------:R-:W-:Y:S02]  /*2c90*/  F2FP.SATFINITE.E5M2.F32.PACK_AB_MERGE_C R29, RZ, R4, RZ ;  /* 0x00000004ff1d723e */ /* 0x000fe400048060ff */
[----:B------:R-:W-:-:S03]  /*2ca0*/  PRMT R4, RZ, 0x7610, R4 ;  /* 0x00007610ff047816 */ /* 0x000fc60000000004 */
[----:B------:R2:W-:Y:S01]  /*2cb0*/  @!P2 STG.E.U8 desc[UR18][R2.64], R29 ;  /* 0x0000001d0200a986 */ /* 0x0005e2000c101112 */
[----:B------:R-:W-:Y:S05]  /*2cc0*/  @P3 BRA `(.L_x_39) ;  /* 0x0000000000043947 */ /* 0x000fea0003800000 */
[----:B------:R3:W5:Y:S02]  /*2cd0*/  LDG.E.U8 R4, desc[UR18][R12.64+0x1] ;  /* 0x000001120c047981 */ /* 0x000764000c1e1100 */
.L_x_39:
[----:B------:R-:W-:Y:S05]  /*2ce0*/  BSYNC B1 ;  /* 0x0000000000017941 */ /* 0x000fea0003800000 */
.L_x_38:
[----:B-----5:R-:W-:Y:S01]  /*2cf0*/  LOP3.LUT R4, R4, 0xff, RZ, 0xc0, !PT ;  /* 0x000000ff04047812 */ /* 0x020fe200078ec0ff */
[----:B------:R-:W-:Y:S01]  /*2d00*/  BSSY B1, `(.L_x_40) ;  /* 0x0000012000017945 */ /* 0x000fe20003800000 */
[----:B--2---:R-:W-:Y:S02]  /*2d10*/  IADD3 R29, P2, R26, 0x8, RZ ;  /* 0x000000081a1d7810 */ /* 0x004fe40007f5e0ff */
[----:B------:R-:W-:Y:S02]  /*2d20*/  F2FP.F16.E5M2.UNPACK_B R4, R4 ;  /* 0x00000004ff04723e */ /* 0x000fe400020004ff */
[----:B------:R-:W-:Y:S01]  /*2d30*/  ISETP.LT.OR P0, PT, R24, 0x9, !P0 ;  /* 0x000000091800780c */ /* 0x000fe20004701670 */
[----:B------:R-:W-:Y:S02]  /*2d40*/  IMAD.X R26, RZ, RZ, R27, P2 ;  /* 0x000000ffff1a7224 */ /* 0x000fe400010e061b */
[----:B------:R-:W-:Y:S02]  /*2d50*/  HADD2.F32 R4, -RZ, R4.H0_H0 ;  /* 0x20000004ff047230 */ /* 0x000fe40000004100 */
[----:B------:R-:W-:-:S02]  /*2d60*/  IMAD R26, R26, UR4, RZ ;  /* 0x000000041a1a7c24 */ /* 0x000fc4000f8e02ff */
[----:B------:R-:W-:-:S04]  /*2d70*/  IMAD.WIDE.U32 R16, R29, UR4, R16 ;  /* 0x000000041d107c25 */ /* 0x000fc8000f8e0010 */
[----:B------:R-:W-:Y:S01]  /*2d80*/  FMUL R27, R4, R7 ;  /* 0x00000007041b7220 */ /* 0x000fe20000400000 */
[----:B------:R-:W-:Y:S01]  /*2d90*/  PRMT R4, RZ, 0x7610, R4 ;  /* 0x00007610ff047816 */ /* 0x000fe20000000004 */
[----:B------:R-:W-:Y:S02]  /*2da0*/  IMAD R29, R29, UR5, R26 ;  /* 0x000000051d1d7c24 */ /* 0x000fe4000f8e021a */
[----:B------:R-:W-:Y:S01]  /*2db0*/  FFMA R27, R82, R6, R27 ;  /* 0x00000006521b7223 */ /* 0x000fe2000000001b */
[----:B------:R-:W-:-:S04]  /*2dc0*/  IADD3 R16, P2, R16, UR8, RZ ;  /* 0x0000000810107c10 */ /* 0x000fc8000ff5e0ff */
[----:B------:R-:W-:Y:S02]  /*2dd0*/  F2FP.SATFINITE.E5M2.F32.PACK_AB_MERGE_C R27, RZ, R27, RZ ;  /* 0x0000001bff1b723e */ /* 0x000fe400048060ff */
[----:B------:R-:W-:-:S03]  /*2de0*/  IADD3.X R17, R17, UR9, R29, P2, !PT ;  /* 0x0000000911117c10 */ /* 0x000fc600097fe41d */
[----:B------:R2:W-:Y:S01]  /*2df0*/  @!P3 STG.E.U8 desc[UR18][R2.64+0x1], R27 ;  /* 0x0000011b0200b986 */ /* 0x0005e2000c101112 */
[----:B------:R-:W-:Y:S05]  /*2e00*/  @P0 BRA `(.L_x_41) ;  /* 0x0000000000040947 */ /* 0x000fea0003800000 */
[----:B------:R4:W5:Y:S02]  /*2e10*/  LDG.E.U8 R4, desc[UR18][R16.64] ;  /* 0x0000001210047981 */ /* 0x000964000c1e1100 */
.L_x_41:
[----:B------:R-:W-:Y:S05]  /*2e20*/  BSYNC B1 ;  /* 0x0000000000017941 */ /* 0x000fea0003800000 */
.L_x_40:
[----:B-----5:R-:W-:Y:S01]  /*2e30*/  LOP3.LUT R4, R4, 0xff, RZ, 0xc0, !PT ;  /* 0x000000ff04047812 */ /* 0x020fe200078ec0ff */
[----:B------:R-:W-:Y:S01]  /*2e40*/  BSSY B1, `(.L_x_42) ;  /* 0x000000b000017945 */ /* 0x000fe20003800000 */
[----:B------:R-:W-:Y:S02]  /*2e50*/  ISETP.LT.OR P1, PT, R24, 0x9, !P1 ;  /* 0x000000091800780c */ /* 0x000fe40004f21670 */
[----:B------:R-:W-:-:S05]  /*2e60*/  F2FP.F16.E5M2.UNPACK_B R4, R4 ;  /* 0x00000004ff04723e */ /* 0x000fca00020004ff */
[----:B------:R-:W-:-:S05]  /*2e70*/  HADD2.F32 R4, -RZ, R4.H0_H0 ;  /* 0x20000004ff047230 */ /* 0x000fca0000004100 */
[----:B------:R-:W-:-:S04]  /*2e80*/  FMUL R4, R4, R7 ;  /* 0x0000000704047220 */ /* 0x000fc80000400000 */
[----:B------:R-:W-:-:S05]  /*2e90*/  FFMA R4, R81, R6, R4 ;  /* 0x0000000651047223 */ /* 0x000fca0000000004 */
[----:B--2---:R-:W-:Y:S02]  /*2ea0*/  F2FP.SATFINITE.E5M2.F32.PACK_AB_MERGE_C R27, RZ, R4, RZ ;  /* 0x00000004ff1b723e */ /* 0x004fe400048060ff */
[----:B------:R-:W-:-:S03]  /*2eb0*/  PRMT R4, RZ, 0x7610, R4 ;  /* 0x00007610ff047816 */ /* 0x000fc60000000004 */
[----:B------:R2:W-:Y:S01]  /*2ec0*/  @!P0 STG.E.U8 desc[UR18][R10.64], R27 ;  /* 0x0000001b0a008986 */ /* 0x0005e2000c101112 */
[----:B------:R-:W-:Y:S05]  /*2ed0*/  @P1 BRA `(.L_x_43) ;  /* 0x0000000000041947 */ /* 0x000fea0003800000 */
[----:B------:R0:W5:Y:S02]  /*2ee0*/  LDG.E.U8 R4, desc[UR18][R16.64+0x1] ;  /* 0x0000011210047981 */ /* 0x000164000c1e1100 */
.L_x_43:
[----:B------:R-:W-:Y:S05]  /*2ef0*/  BSYNC B1 ;  /* 0x0000000000017941 */ /* 0x000fea0003800000 */
.L_x_42:
[----:B-----5:R-:W-:Y:S01]  /*2f00*/  LOP3.LUT R4, R4, 0xff, RZ, 0xc0, !PT ;  /* 0x000000ff04047812 */ /* 0x020fe200078ec0ff */
[----:B------:R-:W-:Y:S01]  /*2f10*/  BSSY B1, `(.L_x_44) ;  /* 0x000000c000017945 */ /* 0x000fe20003800000 */
[----:B------:R-:W-:Y:S02]  /*2f20*/  ISETP.GE.AND P0, PT, R25, 0x9, PT ;  /* 0x000000091900780c */ /* 0x000fe40003f06270 */
[----:B------:R-:W-:Y:S02]  /*2f30*/  F2FP.F16.E5M2.UNPACK_B R4, R4 ;  /* 0x00000004ff04723e */ /* 0x000fe400020004ff */
[----:B------:R-:W-:-:S03]  /*2f40*/  ISETP.LT.OR P2, PT, R24, 0x1, !P0 ;  /* 0x000000011800780c */ /* 0x000fc60004741670 */
[----:B------:R-:W-:-:S05]  /*2f50*/  HADD2.F32 R4, -RZ, R4.H0_H0 ;  /* 0x20000004ff047230 */ /* 0x000fca0000004100 */
[----:B--2---:R-:W-:Y:S01]  /*2f60*/  FMUL R27, R4, R7 ;  /* 0x00000007041b7220 */ /* 0x004fe20000400000 */
[----:B------:R-:W-:-:S03]  /*2f70*/  PRMT R4, RZ, 0x7610, R4 ;  /* 0x00007610ff047816 */ /* 0x000fc60000000004 */
[----:B------:R-:W-:-:S05]  /*2f80*/  FFMA R27, R80, R6, R27 ;  /* 0x00000006501b7223 */ /* 0x000fca000000001b */
[----:B------:R-:W-:-:S05]  /*2f90*/  F2FP.SATFINITE.E5M2.F32.PACK_AB_MERGE_C R27, RZ, R27, RZ ;  /* 0x0000001bff1b723e */ /* 0x000fca00048060ff */
[----:B------:R2:W-:Y:S01]  /*2fa0*/  @!P1 STG.E.U8 desc[UR18][R10.64+0x1], R27 ;  /* 0x0000011b0a009986 */ /* 0x0005e2000c101112 */
[----:B------:R-:W-:Y:S05]  /*2fb0*/  @P2 BRA `(.L_x_45) ;  /* 0x0000000000042947 */ /* 0x000fea0003800000 */
[----:B------:R0:W5:Y:S02]  /*2fc0*/  LDG.E.U8 R4, desc[UR18][R12.64+0x8] ;  /* 0x000008120c047981 */ /* 0x000164000c1e1100 */
.L_x_45:
[----:B------:R-:W-:Y:S05]  /*2fd0*/  BSYNC B1 ;  /* 0x0000000000017941 */ /* 0x000fea0003800000 */
.L_x_44:
        /* <DEDUP_REMOVED lines=13> */
.L_x_47:
[----:B------:R-:W-:Y:S05]  /*30b0*/  BSYNC B1 ;  /* 0x0000000000017941 */ /* 0x000fea0003800000 */
.L_x_46:
[----:B-----5:R-:W-:Y:S01]  /*30c0*/  LOP3.LUT R4, R4, 0xff, RZ, 0xc0, !PT ;  /* 0x000000ff04047812 */ /* 0x020fe200078ec0ff */
[----:B------:R-:W-:Y:S01]  /*30d0*/  BSSY B1, `(.L_x_48) ;  /* 0x000000b000017945 */ /* 0x000fe20003800000 */
[----:B------:R-:W-:Y:S02]  /*30e0*/  ISETP.LT.OR P0, PT, R24, 0x9, !P0 ;  /* 0x000000091800780c */ /* 0x000fe40004701670 */
[----:B------:R-:W-:-:S05]  /*30f0*/  F2FP.F16.E5M2.UNPACK_B R4, R4 ;  /* 0x00000004ff04723e */ /* 0x000fca00020004ff */
        /* <DEDUP_REMOVED lines=8> */
.L_x_49:
[----:B------:R-:W-:Y:S05]  /*3180*/  BSYNC B1 ;  /* 0x0000000000017941 */ /* 0x000fea0003800000 */
.L_x_48:
        /* <DEDUP_REMOVED lines=12> */
.L_x_51:
[----:B------:R-:W-:Y:S05]  /*3250*/  BSYNC B1 ;  /* 0x0000000000017941 */ /* 0x000fea0003800000 */
.L_x_50:
        /* <DEDUP_REMOVED lines=13> */
.L_x_53:
[----:B------:R-:W-:Y:S05]  /*3330*/  BSYNC B1 ;  /* 0x0000000000017941 */ /* 0x000fea0003800000 */
.L_x_52:
        /* <DEDUP_REMOVED lines=13> */
.L_x_55:
[----:B------:R-:W-:Y:S05]  /*3410*/  BSYNC B1 ;  /* 0x0000000000017941 */ /* 0x000fea0003800000 */
.L_x_54:
        /* <DEDUP_REMOVED lines=12> */
.L_x_57:
[----:B------:R-:W-:Y:S05]  /*34e0*/  BSYNC B1 ;  /* 0x0000000000017941 */ /* 0x000fea0003800000 */
.L_x_56:
        /* <DEDUP_REMOVED lines=12> */
.L_x_59:
[----:B------:R-:W-:Y:S05]  /*35b0*/  BSYNC B1 ;  /* 0x0000000000017941 */ /* 0x000fea0003800000 */
.L_x_58:
        /* <DEDUP_REMOVED lines=13> */
.L_x_61:
[----:B------:R-:W-:Y:S05]  /*3690*/  BSYNC B1 ;  /* 0x0000000000017941 */ /* 0x000fea0003800000 */
.L_x_60:
        /* <DEDUP_REMOVED lines=13> */
.L_x_63:
[----:B------:R-:W-:Y:S05]  /*3770*/  BSYNC B1 ;  /* 0x0000000000017941 */ /* 0x000fea0003800000 */
.L_x_62:
        /* <DEDUP_REMOVED lines=12> */
.L_x_65:
[----:B------:R-:W-:Y:S05]  /*3840*/  BSYNC B1 ;  /* 0x0000000000017941 */ /* 0x000fea0003800000 */
.L_x_64:
        /* <DEDUP_REMOVED lines=12> */
.L_x_67:
[----:B------:R-:W-:Y:S05]  /*3910*/  BSYNC B1 ;  /* 0x0000000000017941 */ /* 0x000fea0003800000 */
.L_x_66:
        /* <DEDUP_REMOVED lines=13> */
.L_x_69:
[----:B------:R-:W-:Y:S05]  /*39f0*/  BSYNC B1 ;  /* 0x0000000000017941 */ /* 0x000fea0003800000 */
.L_x_68:
        /* <DEDUP_REMOVED lines=13> */
.L_x_71:
[----:B------:R-:W-:Y:S05]  /*3ad0*/  BSYNC B1 ;  /* 0x0000000000017941 */ /* 0x000fea0003800000 */
.L_x_70:
        /* <DEDUP_REMOVED lines=12> */
.L_x_73:
[----:B------:R-:W-:Y:S05]  /*3ba0*/  BSYNC B1 ;  /* 0x0000000000017941 */ /* 0x000fea0003800000 */
.L_x_72:
        /* <DEDUP_REMOVED lines=12> */
.L_x_75:
[----:B------:R-:W-:Y:S05]  /*3c70*/  BSYNC B1 ;  /* 0x0000000000017941 */ /* 0x000fea0003800000 */
.L_x_74:
        /* <DEDUP_REMOVED lines=13> */
.L_x_77:
[----:B------:R-:W-:Y:S05]  /*3d50*/  BSYNC B1 ;  /* 0x0000000000017941 */ /* 0x000fea0003800000 */
.L_x_76:
        /* <DEDUP_REMOVED lines=13> */
.L_x_79:
[----:B------:R-:W-:Y:S05]  /*3e30*/  BSYNC B1 ;  /* 0x0000000000017941 */ /* 0x000fea0003800000 */
.L_x_78:
        /* <DEDUP_REMOVED lines=12> */
.L_x_81:
[----:B------:R-:W-:Y:S05]  /*3f00*/  BSYNC B1 ;  /* 0x0000000000017941 */ /* 0x000fea0003800000 */
.L_x_80:
        /* <DEDUP_REMOVED lines=12> */
.L_x_83:
[----:B------:R-:W-:Y:S05]  /*3fd0*/  BSYNC B1 ;  /* 0x0000000000017941 */ /* 0x000fea0003800000 */
.L_x_82:
        /* <DEDUP_REMOVED lines=13> */
.L_x_85:
[----:B------:R-:W-:Y:S05]  /*40b0*/  BSYNC B1 ;  /* 0x0000000000017941 */ /* 0x000fea0003800000 */
.L_x_84:
        /* <DEDUP_REMOVED lines=13> */
.L_x_87:
[----:B------:R-:W-:Y:S05]  /*4190*/  BSYNC B1 ;  /* 0x0000000000017941 */ /* 0x000fea0003800000 */
.L_x_86:
        /* <DEDUP_REMOVED lines=12> */
.L_x_89:
[----:B------:R-:W-:Y:S05]  /*4260*/  BSYNC B1 ;  /* 0x0000000000017941 */ /* 0x000fea0003800000 */
.L_x_88:
        /* <DEDUP_REMOVED lines=12> */
.L_x_91:
[----:B------:R-:W-:Y:S05]  /*4330*/  BSYNC B1 ;  /* 0x0000000000017941 */ /* 0x000fea0003800000 */
.L_x_90:
        /* <DEDUP_REMOVED lines=13> */
.L_x_93:
[----:B------:R-:W-:Y:S05]  /*4410*/  BSYNC B1 ;  /* 0x0000000000017941 */ /* 0x000fea0003800000 */
.L_x_92:
        /* <DEDUP_REMOVED lines=13> */
.L_x_95:
[----:B------:R-:W-:Y:S05]  /*44f0*/  BSYNC B1 ;  /* 0x0000000000017941 */ /* 0x000fea0003800000 */
.L_x_94:
[----:B-----5:R-:W-:Y:S01]  /*4500*/  LOP3.LUT R4, R4, 0xff, RZ, 0xc0, !PT ;  /* 0x000000ff04047812 */ /* 0x020fe200078ec0ff */
[----:B------:R-:W-:Y:S01]  /*4510*/  BSSY B1, `(.L_x_96) ;  /* 0x000000b000017945 */ /* 0x000fe20003800000 */
[----:B------:R-:W-:Y:S02]  /*4520*/  ISETP.LT.OR P0, PT, R24, 0x9, !P0 ;  /* 0x000000091800780c */ /* 0x000fe40004701670 */
[----:B------:R-:W-:-:S05]  /*4530*/  F2FP.F16.E5M2.UNPACK_B R4, R4 ;  /* 0x00000004ff04723e */ /* 0x000fca00020004ff */
[----:B------:R-:W-:-:S05]  /*4540*/  HADD2.F32 R4, -RZ, R4.H0_H0 ;  /* 0x20000004ff047230 */ /* 0x000fca0000004100 */
[----:B01-3--:R-:W-:Y:S01]  /*4550*/  FMUL R13, R4, R7 ;  /* 0x00000007040d7220 */ /* 0x00bfe20000400000 */
[----:B------:R-:W-:-:S03]  /*4560*/  PRMT R4, RZ, 0x7610, R4 ;  /* 0x00007610ff047816 */ /* 0x000fc60000000004 */
[----:B------:R-:W-:-:S05]  /*4570*/  FFMA R13, R22, R6, R13 ;  /* 0x00000006160d7223 */ /* 0x000fca000000000d */
[----:B------:R-:W-:-:S05]  /*4580*/  F2FP.SATFINITE.E5M2.F32.PACK_AB_MERGE_C R13, RZ, R13, RZ ;  /* 0x0000000dff0d723e */ /* 0x000fca00048060ff */
[----:B------:R0:W-:Y:S01]  /*4590*/  @!P3 STG.E.U8 desc[UR18][R2.64+0x39], R13 ;  /* 0x0000390d0200b986 */ /* 0x0001e2000c101112 */
[----:B------:R-:W-:Y:S05]  /*45a0*/  @P0 BRA `(.L_x_97) ;  /* 0x0000000000040947 */ /* 0x000fea0003800000 */
[----:B------:R1:W5:Y:S02]  /*45b0*/  LDG.E.U8 R4, desc[UR18][R16.64+0x38] ;  /* 0x0000381210047981 */ /* 0x000364000c1e1100 */
.L_x_97:
[----:B------:R-:W-:Y:S05]  /*45c0*/  BSYNC B1 ;  /* 0x0000000000017941 */ /* 0x000fea0003800000 */
.L_x_96:
[----:B-----5:R-:W-:Y:S01]  /*45d0*/  LOP3.LUT R4, R4, 0xff, RZ, 0xc0, !PT ;  /* 0x000000ff04047812 */ /* 0x020fe200078ec0ff */
[----:B------:R-:W-:Y:S01]  /*45e0*/  BSSY B1, `(.L_x_98) ;  /* 0x000000b000017945 */ /* 0x000fe20003800000 */
[----:B------:R-:W-:Y:S02]  /*45f0*/  ISETP.LT.OR P1, PT, R24, 0x9, !P1 ;  /* 0x000000091800780c */ /* 0x000fe40004f21670 */
[----:B------:R-:W-:Y:S02]  /*4600*/  F2FP.F16.E5M2.UNPACK_B R4, R4 ;  /* 0x00000004ff04723e */ /* 0x000fe400020004ff */
[----:B0-----:R-:W-:-:S03]  /*4610*/  PRMT R2, RZ, 0x7610, R2 ;  /* 0x00007610ff027816 */ /* 0x001fc60000000002 */
[----:B------:R-:W-:-:S05]  /*4620*/  HADD2.F32 R4, -RZ, R4.H0_H0 ;  /* 0x20000004ff047230 */ /* 0x000fca0000004100 */
[----:B------:R-:W-:-:S04]  /*4630*/  FMUL R4, R4, R7 ;  /* 0x0000000704047220 */ /* 0x000fc80000400000 */
[----:B------:R-:W-:-:S05]  /*4640*/  FFMA R4, R21, R6, R4 ;  /* 0x0000000615047223 */ /* 0x000fca0000000004 */
[----:B------:R-:W-:-:S05]  /*4650*/  F2FP.SATFINITE.E5M2.F32.PACK_AB_MERGE_C R3, RZ, R4, RZ ;  /* 0x00000004ff03723e */ /* 0x000fca00048060ff */
[----:B------:R0:W-:Y:S01]  /*4660*/  @!P0 STG.E.U8 desc[UR18][R10.64+0x38], R3 ;  /* 0x000038030a008986 */ /* 0x0001e2000c101112 */
[----:B------:R-:W-:Y:S05]  /*4670*/  @P1 BRA `(.L_x_99) ;  /* 0x0000000000041947 */ /* 0x000fea0003800000 */
[----:B------:R3:W5:Y:S02]  /*4680*/  LDG.E.U8 R2, desc[UR18][R16.64+0x39] ;  /* 0x0000391210027981 */ /* 0x000764000c1e1100 */
.L_x_99:
[----:B------:R-:W-:Y:S05]  /*4690*/  BSYNC B1 ;  /* 0x0000000000017941 */ /* 0x000fea0003800000 */
.L_x_98:
[----:B------:R-:W-:Y:S05]  /*46a0*/  @P1 BRA `(.L_x_100) ;  /* 0x0000000800601947 */ /* 0x000fea0003800000 */
[----:B-----5:R-:W-:-:S04]  /*46b0*/  LOP3.LUT R2, R2, 0xff, RZ, 0xc0, !PT ;  /* 0x000000ff02027812 */ /* 0x020fc800078ec0ff */
[----:B------:R-:W-:-:S05]  /*46c0*/  F2FP.F16.E5M2.UNPACK_B R2, R2 ;  /* 0x00000002ff02723e */ /* 0x000fca00020004ff */
[----:B------:R-:W-:-:S05]  /*46d0*/  HADD2.F32 R2, -RZ, R2.H0_H0 ;  /* 0x20000002ff027230 */ /* 0x000fca0000004100 */
[----:B0-----:R-:W-:-:S04]  /*46e0*/  FMUL R3, R2, R7 ;  /* 0x0000000702037220 */ /* 0x001fc80000400000 */
[----:B------:R-:W-:-:S05]  /*46f0*/  FFMA R3, R20, R6, R3 ;  /* 0x0000000614037223 */ /* 0x000fca0000000003 */
[----:B------:R-:W-:-:S05]  /*4700*/  F2FP.SATFINITE.E5M2.F32.PACK_AB_MERGE_C R3, RZ, R3, RZ ;  /* 0x00000003ff03723e */ /* 0x000fca00048060ff */
[----:B------:R0:W-:Y:S01]  /*4710*/  STG.E.U8 desc[UR18][R10.64+0x39], R3 ;  /* 0x000039030a007986 */ /* 0x0001e2000c101112 */
[----:B------:R-:W-:Y:S05]  /*4720*/  BRA `(.L_x_100) ;  /* 0x0000000800407947 */ /* 0x000fea0003800000 */
.L_x_35:
[----:B------:R-:W-:Y:S01]  /*4730*/  ISETP.GE.AND P0, PT, R25, 0x1, PT ;  /* 0x000000011900780c */ /* 0x000fe20003f06270 */
[-C--:B------:R-:W-:Y:S01]  /*4740*/  FMUL R83, R83, R6.reuse ;  /* 0x0000000653537220 */ /* 0x080fe20000400000 */
[----:B------:R-:W-:Y:S01]  /*4750*/  ISETP.GE.AND P1, PT, R25, 0x2, PT ;  /* 0x000000021900780c */ /* 0x000fe20003f26270 */
[-C--:B------:R-:W-:Y:S01]  /*4760*/  FMUL R82, R82, R6.reuse ;  /* 0x0000000652527220 */ /* 0x080fe20000400000 */
[C---:B------:R-:W-:Y:S01]  /*4770*/  ISETP.LT.OR P2, PT, R24.reuse, 0x1, !P0 ;  /* 0x000000011800780c */ /* 0x040fe20004741670 */
[-C--:B------:R-:W-:Y:S01]  /*4780*/  FMUL R81, R81, R6.reuse ;  /* 0x0000000651517220 */ /* 0x080fe20000400000 */
[----:B------:R-:W-:Y:S01]  /*4790*/  ISETP.LT.OR P3, PT, R24, 0x1, !P1 ;  /* 0x000000011800780c */ /* 0x000fe20004f61670 */
[-C--:B------:R-:W-:Y:S01]  /*47a0*/  FMUL R80, R80, R6.reuse ;  /* 0x0000000650507220 */ /* 0x080fe20000400000 */
[----:B------:R-:W-:Y:S01]  /*47b0*/  ISETP.LT.OR P0, PT, R24, 0x9, !P0 ;  /* 0x000000091800780c */ /* 0x000fe20004701670 */
[-C--:B------:R-:W-:Y:S01]  /*47c0*/  FMUL R79, R79, R6.reuse ;  /* 0x000000064f4f7220 */ /* 0x080fe20000400000 */
[----:B------:R-:W-:Y:S01]  /*47d0*/  F2FP.SATFINITE.E5M2.F32.PACK_AB_MERGE_C R83, RZ, R83, RZ ;  /* 0x00000053ff53723e */ /* 0x000fe200048060ff */
[----:B------:R-:W-:Y:S01]  /*47e0*/  FMUL R78, R78, R6 ;  /* 0x000000064e4e7220 */ /* 0x000fe20000400000 */
[----:B------:R-:W-:Y:S01]  /*47f0*/  F2FP.SATFINITE.E5M2.F32.PACK_AB_MERGE_C R13, RZ, R82, RZ ;  /* 0x00000052ff0d723e */ /* 0x000fe200048060ff */
[-C--:B------:R-:W-:Y:S01]  /*4800*/  FMUL R76, R76, R6.reuse ;  /* 0x000000064c4c7220 */ /* 0x080fe20000400000 */
[----:B------:R-:W-:Y:S01]  /*4810*/  F2FP.SATFINITE.E5M2.F32.PACK_AB_MERGE_C R81, RZ, R81, RZ ;  /* 0x00000051ff51723e */ /* 0x000fe200048060ff */
[-C--:B------:R-:W-:Y:S01]  /*4820*/  FMUL R77, R77, R6.reuse ;  /* 0x000000064d4d7220 */ /* 0x080fe20000400000 */
[----:B------:R-:W-:Y:S01]  /*4830*/  F2FP.SATFINITE.E5M2.F32.PACK_AB_MERGE_C R79, RZ, R79, RZ ;  /* 0x0000004fff4f723e */ /* 0x000fe200048060ff */
[----:B------:R-:W-:Y:S01]  /*4840*/  @!P2 STG.E.U8 desc[UR18][R2.64], R83 ;  /* 0x000000530200a986 */ /* 0x000fe2000c101112 */
[C---:B------:R-:W-:Y:S01]  /*4850*/  ISETP.GE.AND P2, PT, R25.reuse, 0x9, PT ;  /* 0x000000091900780c */ /* 0x040fe20003f46270 */
[----:B------:R-:W-:Y:S01]  /*4860*/  FMUL R74, R74, R6 ;  /* 0x000000064a4a7220 */ /* 0x000fe20000400000 */
[----:B------:R-:W-:Y:S01]  /*4870*/  F2FP.SATFINITE.E5M2.F32.PACK_AB_MERGE_C R17, RZ, R78, RZ ;  /* 0x0000004eff11723e */ /* 0x000fe200048060ff */
[----:B------:R1:W-:Y:S01]  /*4880*/  @!P3 STG.E.U8 desc[UR18][R2.64+0x1], R13 ;  /* 0x0000010d0200b986 */ /* 0x0003e2000c101112 */
[----:B------:R-:W-:Y:S01]  /*4890*/  ISETP.GE.AND P3, PT, R25, 0xa, PT ;  /* 0x0000000a1900780c */ /* 0x000fe20003f66270 */
[-C--:B------:R-:W-:Y:S01]  /*48a0*/  FMUL R75, R75, R6.reuse ;  /* 0x000000064b4b7220 */ /* 0x080fe20000400000 */
[C---:B------:R-:W-:Y:S01]  /*48b0*/  ISETP.LT.OR P4, PT, R24.reuse, 0x1, !P2 ;  /* 0x000000011800780c */ /* 0x040fe20005781670 */
[----:B------:R-:W-:Y:S01]  /*48c0*/  @!P0 STG.E.U8 desc[UR18][R10.64], R81 ;  /* 0x000000510a008986 */ /* 0x000fe2000c101112 */
[C---:B------:R-:W-:Y:S01]  /*48d0*/  ISETP.LT.OR P0, PT, R24.reuse, 0x9, !P1 ;  /* 0x000000091800780c */ /* 0x040fe20004f01670 */
[-C--:B------:R-:W-:Y:S01]  /*48e0*/  FMUL R73, R73, R6.reuse ;  /* 0x0000000649497220 */ /* 0x080fe20000400000 */
[----:B------:R-:W-:Y:S01]  /*48f0*/  ISETP.LT.OR P5, PT, R24, 0x1, !P3 ;  /* 0x000000011800780c */ /* 0x000fe20005fa1670 */
[-C--:B------:R-:W-:Y:S01]  /*4900*/  FMUL R72, R72, R6.reuse ;  /* 0x0000000648487220 */ /* 0x080fe20000400000 */
[C---:B------:R-:W-:Y:S01]  /*4910*/  ISETP.LT.OR P1, PT, R24.reuse, 0x9, !P2 ;  /* 0x000000091800780c */ /* 0x040fe20005721670 */
[-C--:B------:R-:W-:Y:S01]  /*4920*/  FMUL R71, R71, R6.reuse ;  /* 0x0000000647477220 */ /* 0x080fe20000400000 */
[----:B------:R-:W-:Y:S01]  /*4930*/  ISETP.LT.OR P2, PT, R24, 0x9, !P3 ;  /* 0x000000091800780c */ /* 0x000fe20005f41670 */
[----:B------:R-:W-:Y:S01]  /*4940*/  FMUL R70, R70, R6 ;  /* 0x0000000646467220 */ /* 0x000fe20000400000 */
[----:B-1----:R-:W-:Y:S01]  /*4950*/  F2FP.SATFINITE.E5M2.F32.PACK_AB_MERGE_C R13, RZ, R80, RZ ;  /* 0x00000050ff0d723e */ /* 0x002fe200048060ff */
[----:B------:R-:W-:Y:S01]  /*4960*/  FMUL R69, R69, R6 ;  /* 0x0000000645457220 */ /* 0x000fe20000400000 */
[----:B------:R-:W-:Y:S01]  /*4970*/  F2FP.SATFINITE.E5M2.F32.PACK_AB_MERGE_C R27, RZ, R76, RZ ;  /* 0x0000004cff1b723e */ /* 0x000fe200048060ff */
[-C--:B------:R-:W-:Y:S01]  /*4980*/  FMUL R68, R68, R6.reuse ;  /* 0x0000000644447220 */ /* 0x080fe20000400000 */
[----:B------:R-:W-:Y:S01]  /*4990*/  F2FP.SATFINITE.E5M2.F32.PACK_AB_MERGE_C R77, RZ, R77, RZ ;  /* 0x0000004dff4d723e */ /* 0x000fe200048060ff */
[----:B------:R1:W-:Y:S01]  /*49a0*/  @!P0 STG.E.U8 desc[UR18][R10.64+0x1], R13 ;  /* 0x0000010d0a008986 */ /* 0x0003e2000c101112 */
[----:B------:R-:W-:Y:S01]  /*49b0*/  ISETP.GE.AND P0, PT, R25, 0x19, PT ;  /* 0x000000191900780c */ /* 0x000fe20003f06270 */
[-C--:B------:R-:W-:Y:S01]  /*49c0*/  FMUL R67, R67, R6.reuse ;  /* 0x0000000643437220 */ /* 0x080fe20000400000 */
[----:B------:R-:W-:Y:S01]  /*49d0*/  F2FP.SATFINITE.E5M2.F32.PACK_AB_MERGE_C R75, RZ, R75, RZ ;  /* 0x0000004bff4b723e */ /* 0x000fe200048060ff */
[----:B------:R-:W-:Y:S01]  /*49e0*/  @!P4 STG.E.U8 desc[UR18][R2.64+0x8], R79 ;  /* 0x0000084f0200c986 */ /* 0x000fe2000c101112 */
[----:B------:R-:W-:Y:S01]  /*49f0*/  F2FP.SATFINITE.E5M2.F32.PACK_AB_MERGE_C R73, RZ, R73, RZ ;  /* 0x00000049ff49723e */ /* 0x000fe200048060ff */
[-C--:B------:R-:W-:Y:S01]  /*4a00*/  FMUL R66, R66, R6.reuse ;  /* 0x0000000642427220 */ /* 0x080fe20000400000 */
[----:B------:R-:W-:Y:S01]  /*4a10*/  F2FP.SATFINITE.E5M2.F32.PACK_AB_MERGE_C R71, RZ, R71, RZ ;  /* 0x00000047ff47723e */ /* 0x000fe200048060ff */
[----:B------:R2:W-:Y:S01]  /*4a20*/  @!P5 STG.E.U8 desc[UR18][R2.64+0x9], R17 ;  /* 0x000009110200d986 */ /* 0x0005e2000c101112 */
[----:B------:R-:W-:Y:S01]  /*4a30*/  ISETP.LT.OR P5, PT, R24, 0x1, !P0 ;  /* 0x000000011800780c */ /* 0x000fe200047a1670 */
[-C--:B------:R-:W-:Y:S01]  /*4a40*/  FMUL R64, R64, R6.reuse ;  /* 0x0000000640407220 */ /* 0x080fe20000400000 */
[C---:B------:R-:W-:Y:S01]  /*4a50*/  ISETP.LT.OR P0, PT, R24.reuse, 0x9, !P0 ;  /* 0x000000091800780c */ /* 0x040fe20004701670 */
[----:B------:R3:W-:Y:S01]  /*4a60*/  @!P2 STG.E.U8 desc[UR18][R10.64+0x9], R27 ;  /* 0x0000091b0a00a986 */ /* 0x0007e2000c101112 */
[----:B------:R-:W-:Y:S01]  /*4a70*/  ISETP.GE.AND P2, PT, R25, 0x12, PT ;  /* 0x000000121900780c */ /* 0x000fe20003f46270 */
[----:B------:R-:W-:Y:S01]  /*4a80*/  FMUL R65, R65, R6 ;  /* 0x0000000641417220 */ /* 0x000fe20000400000 */
[----:B-1----:R-:W-:Y:S01]  /*4a90*/  F2FP.SATFINITE.E5M2.F32.PACK_AB_MERGE_C R13, RZ, R74, RZ ;  /* 0x0000004aff0d723e */ /* 0x002fe200048060ff */
[----:B------:R-:W-:Y:S01]  /*4aa0*/  @!P1 STG.E.U8 desc[UR18][R10.64+0x8], R77 ;  /* 0x0000084d0a009986 */ /* 0x000fe2000c101112 */
[----:B------:R-:W-:Y:S01]  /*4ab0*/  ISETP.GE.AND P1, PT, R25, 0x11, PT ;  /* 0x000000111900780c */ /* 0x000fe20003f26270 */
[-C--:B------:R-:W-:Y:S01]  /*4ac0*/  FMUL R63, R63, R6.reuse ;  /* 0x000000063f3f7220 */ /* 0x080fe20000400000 */
[----:B------:R-:W-:Y:S01]  /*4ad0*/  ISETP.LT.OR P3, PT, R24, 0x1, !P2 ;  /* 0x000000011800780c */ /* 0x000fe20005761670 */
[-C--:B------:R-:W-:Y:S01]  /*4ae0*/  FMUL R62, R62, R6.reuse ;  /* 0x000000063e3e7220 */ /* 0x080fe20000400000 */
[C---:B------:R-:W-:Y:S01]  /*4af0*/  ISETP.LT.OR P4, PT, R24.reuse, 0x1, !P1 ;  /* 0x000000011800780c */ /* 0x040fe20004f81670 */
[-C--:B------:R-:W-:Y:S01]  /*4b00*/  FMUL R61, R61, R6.reuse ;  /* 0x000000063d3d7220 */ /* 0x080fe20000400000 */
[----:B------:R-:W-:Y:S01]  /*4b10*/  ISETP.LT.OR P1, PT, R24, 0x9, !P1 ;  /* 0x000000091800780c */ /* 0x000fe20004f21670 */
[-C--:B------:R-:W-:Y:S01]  /*4b20*/  FMUL R60, R60, R6.reuse ;  /* 0x000000063c3c7220 */ /* 0x080fe20000400000 */
[----:B------:R-:W-:Y:S01]  /*4b30*/  ISETP.LT.OR P2, PT, R24, 0x9, !P2 ;  /* 0x000000091800780c */ /* 0x000fe20005741670 */
[----:B------:R-:W-:Y:S01]  /*4b40*/  FMUL R59, R59, R6 ;  /* 0x000000063b3b7220 */ /* 0x000fe20000400000 */
[----:B--2---:R-:W-:Y:S01]  /*4b50*/  F2FP.SATFINITE.E5M2.F32.PACK_AB_MERGE_C R17, RZ, R72, RZ ;  /* 0x00000048ff11723e */ /* 0x004fe200048060ff */
[-C--:B------:R-:W-:Y:S01]  /*4b60*/  FMUL R58, R58, R6.reuse ;  /* 0x000000063a3a7220 */ /* 0x080fe20000400000 */
[----:B------:R-:W-:Y:S01]  /*4b70*/  F2FP.SATFINITE.E5M2.F32.PACK_AB_MERGE_C R69, RZ, R69, RZ ;  /* 0x00000045ff45723e */ /* 0x000fe200048060ff */
[-C--:B------:R-:W-:Y:S01]  /*4b80*/  FMUL R57, R57, R6.reuse ;  /* 0x0000000639397220 */ /* 0x080fe20000400000 */
[----:B------:R-:W-:Y:S01]  /*4b90*/  F2FP.SATFINITE.E5M2.F32.PACK_AB_MERGE_C R67, RZ, R67, RZ ;  /* 0x00000043ff43723e */ /* 0x000fe200048060ff */
[----:B------:R1:W-:Y:S01]  /*4ba0*/  @!P3 STG.E.U8 desc[UR18][R2.64+0x11], R13 ;  /* 0x0000110d0200b986 */ /* 0x0003e2000c101112 */
[----:B------:R-:W-:Y:S01]  /*4bb0*/  ISETP.GE.AND P3, PT, R25, 0x1a, PT ;  /* 0x0000001a1900780c */ /* 0x000fe20003f66270 */
[----:B------:R-:W-:Y:S01]  /*4bc0*/  FMUL R56, R56, R6 ;  /* 0x0000000638387220 */ /* 0x000fe20000400000 */
[----:B---3--:R-:W-:Y:S01]  /*4bd0*/  F2FP.SATFINITE.E5M2.F32.PACK_AB_MERGE_C R27, RZ, R66, RZ ;  /* 0x00000042ff1b723e */ /* 0x008fe200048060ff */
[----:B------:R-:W-:Y:S01]  /*4be0*/  @!P4 STG.E.U8 desc[UR18][R2.64+0x10], R75 ;  /* 0x0000104b0200c986 */ /* 0x000fe2000c101112 */
[C---:B------:R-:W-:Y:S01]  /*4bf0*/  ISETP.LT.OR P4, PT, R24.reuse, 0x1, !P3 ;  /* 0x000000011800780c */ /* 0x040fe20005f81670 */
[-C--:B------:R-:W-:Y:S01]  /*4c00*/  FMUL R23, R23, R6.reuse ;  /* 0x0000000617177220 */ /* 0x080fe20000400000 */
[----:B------:R-:W-:Y:S01]  /*4c10*/  ISETP.LT.OR P3, PT, R24, 0x9, !P3 ;  /* 0x000000091800780c */ /* 0x000fe20005f61670 */
[----:B------:R-:W-:Y:S01]  /*4c20*/  @!P1 STG.E.U8 desc[UR18][R10.64+0x10], R73 ;  /* 0x000010490a009986 */ /* 0x000fe2000c101112 */
[C---:B------:R-:W-:Y:S01]  /*4c30*/  ISETP.GE.AND P1, PT, R25.reuse, 0x22, PT ;  /* 0x000000221900780c */ /* 0x040fe20003f26270 */
[-C--:B------:R-:W-:Y:S01]  /*4c40*/  FMUL R22, R22, R6.reuse ;  /* 0x0000000616167220 */ /* 0x080fe20000400000 */
[----:B------:R-:W-:Y:S01]  /*4c50*/  F2FP.SATFINITE.E5M2.F32.PACK_AB_MERGE_C R65, RZ, R65, RZ ;  /* 0x00000041ff41723e */ /* 0x000fe200048060ff */
[----:B------:R2:W-:Y:S01]  /*4c60*/  @!P2 STG.E.U8 desc[UR18][R10.64+0x11], R17 ;  /* 0x000011110a00a986 */ /* 0x0005e2000c101112 */
[----:B------:R-:W-:Y:S01]  /*4c70*/  ISETP.GE.AND P2, PT, R25, 0x21, PT ;  /* 0x000000211900780c */ /* 0x000fe20003f46270 */
[----:B------:R-:W-:Y:S01]  /*4c80*/  FMUL R21, R21, R6 ;  /* 0x0000000615157220 */ /* 0x000fe20000400000 */
[----:B-1----:R-:W-:Y:S01]  /*4c90*/  F2FP.SATFINITE.E5M2.F32.PACK_AB_MERGE_C R13, RZ, R70, RZ ;  /* 0x00000046ff0d723e */ /* 0x002fe200048060ff */
[----:B------:R-:W-:Y:S01]  /*4ca0*/  @!P5 STG.E.U8 desc[UR18][R2.64+0x18], R71 ;  /* 0x000018470200d986 */ /* 0x000fe2000c101112 */
[----:B------:R-:W-:Y:S01]  /*4cb0*/  ISETP.LT.OR P6, PT, R24, 0x1, !P2 ;  /* 0x000000011800780c */ /* 0x000fe200057c1670 */
[----:B------:R-:W-:Y:S01]  /*4cc0*/  FMUL R20, R20, R6 ;  /* 0x0000000614147220 */ /* 0x000fe20000400000 */
[C---:B------:R-:W-:Y:S01]  /*4cd0*/  ISETP.LT.OR P5, PT, R24.reuse, 0x1, !P1 ;  /* 0x000000011800780c */ /* 0x040fe20004fa1670 */
[----:B------:R1:W-:Y:S01]  /*4ce0*/  @!P4 STG.E.U8 desc[UR18][R2.64+0x19], R13 ;  /* 0x0000190d0200c986 */ /* 0x0003e2000c101112 */
[----:B------:R-:W-:-:S02]  /*4cf0*/  ISETP.LT.OR P1, PT, R24, 0x9, !P1 ;  /* 0x000000091800780c */ /* 0x000fc40004f21670 */
[C---:B------:R-:W-:Y:S01]  /*4d00*/  ISETP.LT.OR P2, PT, R24.reuse, 0x9, !P2 ;  /* 0x000000091800780c */ /* 0x040fe20005741670 */
[----:B------:R-:W-:Y:S01]  /*4d10*/  @!P0 STG.E.U8 desc[UR18][R10.64+0x18], R69 ;  /* 0x000018450a008986 */ /* 0x000fe2000c101112 */
[----:B--2---:R-:W-:Y:S02]  /*4d20*/  F2FP.SATFINITE.E5M2.F32.PACK_AB_MERGE_C R17, RZ, R68, RZ ;  /* 0x00000044ff11723e */ /* 0x004fe400048060ff */
[C---:B------:R-:W-:Y:S02]  /*4d30*/  ISETP.GE.AND P0, PT, R25.reuse, 0x29, PT ;  /* 0x000000291900780c */ /* 0x040fe40003f06270 */
[----:B------:R-:W-:Y:S01]  /*4d40*/  F2FP.SATFINITE.E5M2.F32.PACK_AB_MERGE_C R63, RZ, R63, RZ ;  /* 0x0000003fff3f723e */ /* 0x000fe200048060ff */
[----:B------:R2:W-:Y:S01]  /*4d50*/  @!P3 STG.E.U8 desc[UR18][R10.64+0x19], R17 ;  /* 0x000019110a00b986 */ /* 0x0005e2000c101112 */
[----:B------:R-:W-:Y:S02]  /*4d60*/  ISETP.GE.AND P3, PT, R25, 0x2a, PT ;  /* 0x0000002a1900780c */ /* 0x000fe40003f66270 */
[----:B-1----:R-:W-:Y:S01]  /*4d70*/  F2FP.SATFINITE.E5M2.F32.PACK_AB_MERGE_C R13, RZ, R64, RZ ;  /* 0x00000040ff0d723e */ /* 0x002fe200048060ff */
[----:B------:R-:W-:Y:S01]  /*4d80*/  @!P6 STG.E.U8 desc[UR18][R2.64+0x20], R67 ;  /* 0x000020430200e986 */ /* 0x000fe2000c101112 */
[----:B------:R-:W-:-:S02]  /*4d90*/  ISETP.LT.OR P4, PT, R24, 0x1, !P0 ;  /* 0x000000011800780c */ /* 0x000fc40004781670 */
[C---:B------:R-:W-:Y:S01]  /*4da0*/  ISETP.LT.OR P0, PT, R24.reuse, 0x9, !P0 ;  /* 0x000000091800780c */ /* 0x040fe20004701670 */
[----:B------:R-:W-:Y:S01]  /*4db0*/  @!P5 STG.E.U8 desc[UR18][R2.64+0x21], R27 ;  /* 0x0000211b0200d986 */ /* 0x000fe2000c101112 */
[C---:B------:R-:W-:Y:S02]  /*4dc0*/  ISETP.LT.OR P5, PT, R24.reuse, 0x1, !P3 ;  /* 0x000000011800780c */ /* 0x040fe40005fa1670 */
[C---:B------:R-:W-:Y:S01]  /*4dd0*/  ISETP.LT.OR P3, PT, R24.reuse, 0x9, !P3 ;  /* 0x000000091800780c */ /* 0x040fe20005f61670 */
[----:B------:R1:W-:Y:S01]  /*4de0*/  @!P1 STG.E.U8 desc[UR18][R10.64+0x21], R13 ;  /* 0x0000210d0a009986 */ /* 0x0003e2000c101112 */
[----:B------:R-:W-:Y:S02]  /*4df0*/  ISETP.GE.AND P1, PT, R25, 0x31, PT ;  /* 0x000000311900780c */ /* 0x000fe40003f26270 */
[----:B--2---:R-:W-:Y:S01]  /*4e00*/  F2FP.SATFINITE.E5M2.F32.PACK_AB_MERGE_C R17, RZ, R62, RZ ;  /* 0x0000003eff11723e */ /* 0x004fe200048060ff */
[----:B------:R-:W-:Y:S01]  /*4e10*/  @!P2 STG.E.U8 desc[UR18][R10.64+0x20], R65 ;  /* 0x000020410a00a986 */ /* 0x000fe2000c101112 */
[----:B------:R-:W-:-:S02]  /*4e20*/  ISETP.LT.OR P6, PT, R24, 0x1, !P1 ;  /* 0x000000011800780c */ /* 0x000fc40004fc1670 */
[----:B------:R-:W-:Y:S01]  /*4e30*/  F2FP.SATFINITE.E5M2.F32.PACK_AB_MERGE_C R61, RZ, R61, RZ ;  /* 0x0000003dff3d723e */ /* 0x000fe200048060ff */
[----:B------:R-:W-:Y:S01]  /*4e40*/  @!P4 STG.E.U8 desc[UR18][R2.64+0x28], R63 ;  /* 0x0000283f0200c986 */ /* 0x000fe2000c101112 */
[C---:B------:R-:W-:Y:S02]  /*4e50*/  ISETP.GE.AND P4, PT, R25.reuse, 0x32, PT ;  /* 0x000000321900780c */ /* 0x040fe40003f86270 */
[----:B------:R-:W-:Y:S01]  /*4e60*/  F2FP.SATFINITE.E5M2.F32.PACK_AB_MERGE_C R59, RZ, R59, RZ ;  /* 0x0000003bff3b723e */ /* 0x000fe200048060ff */
[----:B------:R2:W-:Y:S01]  /*4e70*/  @!P5 STG.E.U8 desc[UR18][R2.64+0x29], R17 ;  /* 0x000029110200d986 */ /* 0x0005e2000c101112 */
[----:B-1----:R-:W-:Y:S02]  /*4e80*/  F2FP.SATFINITE.E5M2.F32.PACK_AB_MERGE_C R13, RZ, R60, RZ ;  /* 0x0000003cff0d723e */ /* 0x002fe400048060ff */
[----:B------:R-:W-:Y:S01]  /*4e90*/  ISETP.LT.OR P5, PT, R24, 0x1, !P4 ;  /* 0x000000011800780c */ /* 0x000fe200067a1670 */
[----:B------:R-:W-:Y:S01]  /*4ea0*/  @!P0 STG.E.U8 desc[UR18][R10.64+0x28], R61 ;  /* 0x0000283d0a008986 */ /* 0x000fe2000c101112 */
[----:B------:R-:W-:-:S02]  /*4eb0*/  ISETP.GE.AND P2, PT, R25, 0x39, PT ;  /* 0x000000391900780c */ /* 0x000fc40003f46270 */
[----:B------:R-:W-:Y:S01]  /*4ec0*/  ISETP.GE.AND P0, PT, R25, 0x3a, PT ;  /* 0x0000003a1900780c */ /* 0x000fe20003f06270 */
[----:B------:R1:W-:Y:S01]  /*4ed0*/  @!P3 STG.E.U8 desc[UR18][R10.64+0x29], R13 ;  /* 0x0000290d0a00b986 */ /* 0x0003e2000c101112 */
[C---:B------:R-:W-:Y:S02]  /*4ee0*/  ISETP.LT.OR P1, PT, R24.reuse, 0x9, !P1 ;  /* 0x000000091800780c */ /* 0x040fe40004f21670 */
[C---:B------:R-:W-:Y:S01]  /*4ef0*/  ISETP.LT.OR P4, PT, R24.reuse, 0x9, !P4 ;  /* 0x000000091800780c */ /* 0x040fe20006781670 */
[----:B------:R-:W-:Y:S01]  /*4f00*/  @!P6 STG.E.U8 desc[UR18][R2.64+0x30], R59 ;  /* 0x0000303b0200e986 */ /* 0x000fe2000c101112 */
[C---:B------:R-:W-:Y:S02]  /*4f10*/  ISETP.LT.OR P3, PT, R24.reuse, 0x1, !P2 ;  /* 0x000000011800780c */ /* 0x040fe40005761670 */
[C---:B------:R-:W-:Y:S02]  /*4f20*/  ISETP.LT.OR P6, PT, R24.reuse, 0x1, !P0 ;  /* 0x000000011800780c */ /* 0x040fe400047c1670 */
[----:B------:R-:W-:-:S02]  /*4f30*/  ISETP.LT.OR P2, PT, R24, 0x9, !P2 ;  /* 0x000000091800780c */ /* 0x000fc40005741670 */
[----:B------:R-:W-:Y:S02]  /*4f40*/  ISETP.LT.OR P0, PT, R24, 0x9, !P0 ;  /* 0x000000091800780c */ /* 0x000fe40004701670 */
[----:B--2---:R-:W-:Y:S02]  /*4f50*/  F2FP.SATFINITE.E5M2.F32.PACK_AB_MERGE_C R17, RZ, R58, RZ ;  /* 0x0000003aff11723e */ /* 0x004fe400048060ff */
[----:B------:R-:W-:Y:S02]  /*4f60*/  F2FP.SATFINITE.E5M2.F32.PACK_AB_MERGE_C R57, RZ, R57, RZ ;  /* 0x00000039ff39723e */ /* 0x000fe400048060ff */
[----:B-1----:R-:W-:Y:S01]  /*4f70*/  F2FP.SATFINITE.E5M2.F32.PACK_AB_MERGE_C R13, RZ, R56, RZ ;  /* 0x00000038ff0d723e */ /* 0x002fe200048060ff */
[----:B------:R1:W-:Y:S01]  /*4f80*/  @!P5 STG.E.U8 desc[UR18][R2.64+0x31], R17 ;  /* 0x000031110200d986 */ /* 0x0003e2000c101112 */
[----:B------:R-:W-:Y:S02]  /*4f90*/  F2FP.SATFINITE.E5M2.F32.PACK_AB_MERGE_C R23, RZ, R23, RZ ;  /* 0x00000017ff17723e */ /* 0x000fe400048060ff */
[----:B------:R-:W-:Y:S01]  /*4fa0*/  F2FP.SATFINITE.E5M2.F32.PACK_AB_MERGE_C R25, RZ, R22, RZ ;  /* 0x00000016ff19723e */ /* 0x000fe200048060ff */
[----:B------:R2:W-:Y:S01]  /*4fb0*/  @!P1 STG.E.U8 desc[UR18][R10.64+0x30], R57 ;  /* 0x000030390a009986 */ /* 0x0005e2000c101112 */
[----:B------:R-:W-:-:S03]  /*4fc0*/  F2FP.SATFINITE.E5M2.F32.PACK_AB_MERGE_C R21, RZ, R21, RZ ;  /* 0x00000015ff15723e */ /* 0x000fc600048060ff */
[----:B------:R2:W-:Y:S01]  /*4fd0*/  @!P4 STG.E.U8 desc[UR18][R10.64+0x31], R13 ;  /* 0x0000310d0a00c986 */ /* 0x0005e2000c101112 */
[----:B-1----:R-:W-:-:S03]  /*4fe0*/  F2FP.SATFINITE.E5M2.F32.PACK_AB_MERGE_C R17, RZ, R20, RZ ;  /* 0x00000014ff11723e */ /* 0x002fc600048060ff */
[----:B------:R2:W-:Y:S04]  /*4ff0*/  @!P3 STG.E.U8 desc[UR18][R2.64+0x38], R23 ;  /* 0x000038170200b986 */ /* 0x0005e8000c101112 */
[----:B------:R2:W-:Y:S04]  /*5000*/  @!P6 STG.E.U8 desc[UR18][R2.64+0x39], R25 ;  /* 0x000039190200e986 */ /* 0x0005e8000c101112 */
[----:B------:R2:W-:Y:S04]  /*5010*/  @!P2 STG.E.U8 desc[UR18][R10.64+0x38], R21 ;  /* 0x000038150a00a986 */ /* 0x0005e8000c101112 */
[----:B------:R2:W-:Y:S02]  /*5020*/  @!P0 STG.E.U8 desc[UR18][R10.64+0x39], R17 ;  /* 0x000039110a008986 */ /* 0x0005e4000c101112 */
.L_x_100:
[----:B------:R-:W-:Y:S05]  /*5030*/  BSYNC B0 ;  /* 0x0000000000007941 */ /* 0x000fea0003800000 */
.L_x_34:
[----:B--2--5:R-:W-:Y:S01]  /*5040*/  IMAD.U32 R2, RZ, RZ, UR16 ;  /* 0x00000010ff027e24 */ /* 0x024fe2000f8e00ff */
[----:B------:R-:W-:Y:S01]  /*5050*/  ULDC.64 UR4, c[0x0][0x650] ;  /* 0x0001940000047ab9 */ /* 0x000fe20000000a00 */
[----:B0-----:R-:W-:Y:S01]  /*5060*/  IMAD.U32 R3, RZ, RZ, UR17 ;  /* 0x00000011ff037e24 */ /* 0x001fe2000f8e00ff */
[----:B------:R0:W-:Y:S01]  /*5070*/  SYNCS.ARRIVE.TRANS64.A1T0 RZ, [R18+UR26], RZ ;  /* 0x000000ff12ff79a7 */ /* 0x0001e2000810001a */
[----:B------:R-:W-:Y:S01]  /*5080*/  IMAD.U32 R3, RZ, RZ, UR7 ;  /* 0x00000007ff037e24 */ /* 0x000fe2000f8e00ff */
[C---:B------:R-:W-:Y:S01]  /*5090*/  LEA R0, P0, R2.reuse, R0, 0x1 ;  /* 0x0000000002007211 */ /* 0x040fe200078008ff */
[----:B------:R-:W-:Y:S01]  /*50a0*/  IMAD.MOV.U32 R4, RZ, RZ, -0x1 ;  /* 0xffffffffff047424 */ /* 0x000fe200078e00ff */
[----:B---3--:R-:W-:Y:S02]  /*50b0*/  PRMT R10, RZ, 0x7610, R10 ;  /* 0x00007610ff0a7816 */ /* 0x008fe4000000000a */
[----:B------:R-:W-:Y:S01]  /*50c0*/  LEA.HI.X R5, R2, R5, R3, 0x1, P0 ;  /* 0x0000000502057211 */ /* 0x000fe200000f0c03 */
[----:B------:R-:W-:Y:S01]  /*50d0*/  IMAD.MOV.U32 R2, RZ, RZ, -0x1 ;  /* 0xffffffffff027424 */ /* 0x000fe200078e00ff */
[----:B------:R-:W-:Y:S01]  /*50e0*/  ISETP.GE.U32.AND P0, PT, R0, UR4, PT ;  /* 0x0000000400007c0c */ /* 0x000fe2000bf06070 */
[----:B------:R-:W-:-:S03]  /*50f0*/  IMAD.MOV.U32 R3, RZ, RZ, -0x1 ;  /* 0xffffffffff037424 */ /* 0x000fc600078e00ff */
[----:B------:R-:W-:-:S13]  /*5100*/  ISETP.GE.U32.AND.EX P0, PT, R5, UR5, PT, P0 ;  /* 0x0000000505007c0c */ /* 0x000fda000bf06100 */
[----:B0-----:R-:W-:Y:S05]  /*5110*/  @P0 BRA `(.L_x_101) ;  /* 0x0000000400880947 */ /* 0x001fea0003800000 */
[----:B------:R-:W0:Y:S01]  /*5120*/  S2UR UR8, SR_CTAID.X ;  /* 0x00000000000879c3 */ /* 0x000e220000002500 */
[----:B------:R-:W-:Y:S01]  /*5130*/  ULDC.64 UR4, c[0x0][0x628] ;  /* 0x00018a0000047ab9 */ /* 0x000fe20000000a00 */
[----:B------:R-:W-:Y:S01]  /*5140*/  ULDC UR6, c[0x0][0x150] ;  /* 0x0000540000067ab9 */ /* 0x000fe20000000800 */
[----:B------:R-:W-:Y:S01]  /*5150*/  ISETP.NE.U32.AND P0, PT, RZ, UR4, PT ;  /* 0x00000004ff007c0c */ /* 0x000fe2000bf05070 */
[----:B------:R-:W-:Y:S01]  /*5160*/  ULDC UR27, c[0x0][0x630] ;  /* 0x00018c00001b7ab9 */ /* 0x000fe20000000800 */
[C---:B------:R-:W-:Y:S01]  /*5170*/  R2UR UR32, R0.reuse ;  /* 0x00000000002072ca */ /* 0x040fe200000e0000 */
[----:B------:R-:W-:Y:S01]  /*5180*/  ULDC UR34, c[0x0][0x154] ;  /* 0x0000550000227ab9 */ /* 0x000fe20000000800 */
[----:B------:R-:W-:Y:S01]  /*5190*/  ISETP.NE.AND.EX P0, PT, RZ, UR5, PT, P0 ;  /* 0x00000005ff007c0c */ /* 0x000fe2000bf05300 */
[----:B------:R-:W2:Y:S01]  /*51a0*/  S2UR UR35, SR_CTAID.Y ;  /* 0x00000000002379c3 */ /* 0x000ea20000002600 */
[----:B------:R-:W-:Y:S02]  /*51b0*/  R2UR UR33, R5 ;  /* 0x00000000052172ca */ /* 0x000fe400000e0000 */
[----:B------:R-:W-:-:S02]  /*51c0*/  R2UR UR30, R0 ;  /* 0x00000000001e72ca */ /* 0x000fc400000e0000 */
[----:B------:R-:W-:Y:S02]  /*51d0*/  R2UR UR31, R5 ;  /* 0x00000000051f72ca */ /* 0x000fe400000e0000 */
[----:B0-----:R-:W-:-:S05]  /*51e0*/  I2FP.F32.U32 R2, UR8 ;  /* 0x0000000800027c45 */ /* 0x001fca0008201000 */
[----:B------:R-:W-:-:S04]  /*51f0*/  FMUL R2, R2, UR6 ;  /* 0x0000000602027c20 */ /* 0x000fc80008400000 */
[----:B------:R0:W3:Y:S01]  /*5200*/  F2I.U32.TRUNC.NTZ R3, R2 ;  /* 0x0000000200037305 */ /* 0x0000e2000020f000 */
[----:B--2---:R-:W-:Y:S05]  /*5210*/  @!P0 BRA `(.L_x_102) ;  /* 0x0000000000308947 */ /* 0x004fea0003800000 */
        /* <DEDUP_REMOVED lines=12> */
.L_x_102:
[----:B------:R-:W-:Y:S01]  /*52e0*/  USHF.R.U64 UR6, UR30, UR27, UR31 ;  /* 0x0000001b1e067299 */ /* 0x000fe2000800121f */
[----:B0-----:R-:W-:Y:S01]  /*52f0*/  I2FP.F32.U32 R2, UR35 ;  /* 0x0000002300027c45 */ /* 0x001fe20008201000 */
[----:B------:R-:W-:Y:S01]  /*5300*/  USHF.R.U32.HI UR4, URZ, UR27, UR31 ;  /* 0x0000001b3f047299 */ /* 0x000fe2000801161f */
[----:B---3--:R-:W-:Y:S01]  /*5310*/  R2UR UR30, R3 ;  /* 0x00000000031e72ca */ /* 0x008fe200000e0000 */
[----:B------:R-:W-:Y:S02]  /*5320*/  UIADD3 UR27, UP0, URZ, -UR6, URZ ;  /* 0x800000063f1b7290 */ /* 0x000fe4000ff1e03f */
[----:B------:R-:W-:Y:S01]  /*5330*/  FMUL R2, R2, UR34 ;  /* 0x0000002202027c20 */ /* 0x000fe20008400000 */
[----:B------:R-:W-:Y:S01]  /*5340*/  ULDC.64 UR28, c[0x0][0x620] ;  /* 0x00018800001c7ab9 */ /* 0x000fe20000000a00 */
[----:B------:R-:W-:Y:S01]  /*5350*/  UIADD3.X UR4, URZ, ~UR4, URZ, UP0, !UPT ;  /* 0x800000043f047290 */ /* 0x000fe200087fe43f */
[----:B------:R-:W-:Y:S01]  /*5360*/  UMOV UR10, UR32 ;  /* 0x00000020000a7c82 */ /* 0x000fe20008000000 */
[----:B------:R-:W-:-:S02]  /*5370*/  UMOV UR11, UR33 ;  /* 0x00000021000b7c82 */ /* 0x000fc40008000000 */
[----:B------:R-:W0:Y:S01]  /*5380*/  F2I.U32.TRUNC.NTZ R2, R2 ;  /* 0x0000000200027305 */ /* 0x000e22000020f000 */
[----:B------:R-:W-:Y:S02]  /*5390*/  UIMAD UR4, UR4, UR28, URZ ;  /* 0x0000001c040472a4 */ /* 0x000fe4000f8e023f */
        /* <DEDUP_REMOVED lines=9> */
[----:B------:R-:W-:Y:S01]  /*5430*/  USHF.R.U64 UR28, UR10, UR29, UR11 ;  /* 0x0000001d0a1c7299 */ /* 0x000fe2000800120b */
[----:B0-----:R-:W-:Y:S01]  /*5440*/  R2UR UR32, R2 ;  /* 0x00000000022072ca */ /* 0x001fe200000e0000 */
[----:B------:R-:W-:Y:S01]  /*5450*/  USHF.R.U32.HI UR10, URZ, UR29, UR11 ;  /* 0x0000001d3f0a7299 */ /* 0x000fe2000801160b */
[----:B------:R-:W-:Y:S01]  /*5460*/  ISETP.NE.AND.EX P0, PT, RZ, UR5, PT, P0 ;  /* 0x00000005ff007c0c */ /* 0x000fe2000bf05300 */
[----:B------:R-:W-:Y:S01]  /*5470*/  ULDC UR33, c[0x0][0x608] ;  /* 0x0001820000217ab9 */ /* 0x000fe20000000800 */
[----:B------:R-:W-:-:S02]  /*5480*/  ULOP3.LUT UR39, URZ, UR34, URZ, 0x33, !UPT ;  /* 0x000000223f277292 */ /* 0x000fc4000f8e333f */
[----:B------:R-:W-:Y:S02]  /*5490*/  USHF.R.U64 UR34, UR28, UR33, UR10 ;  /* 0x000000211c227299 */ /* 0x000fe4000800120a */
[----:B------:R-:W-:Y:S01]  /*54a0*/  USHF.R.U32.HI UR10, URZ, UR33, UR10 ;  /* 0x000000213f0a7299 */ /* 0x000fe2000801160a */
[----:B------:R-:W-:Y:S01]  /*54b0*/  UMOV UR36, 0x1 ;  /* 0x0000000100247882 */ /* 0x000fe20000000000 */
[----:B------:R-:W-:Y:S02]  /*54c0*/  UIADD3 UR30, -UR30, URZ, URZ ;  /* 0x0000003f1e1e7290 */ /* 0x000fe4000fffe13f */
[----:B------:R-:W-:Y:S02]  /*54d0*/  USHF.L.U32 UR29, UR36, UR38, URZ ;  /* 0x00000026241d7299 */ /* 0x000fe4000800063f */
[----:B------:R-:W-:Y:S01]  /*54e0*/  USHF.R.U64 UR36, UR34, UR38, UR10 ;  /* 0x0000002622247299 */ /* 0x000fe2000800120a */
[----:B------:R-:W-:Y:S01]  /*54f0*/  ULDC UR31, c[0x0][0x144] ;  /* 0x00005100001f7ab9 */ /* 0x000fe20000000800 */
[----:B------:R-:W-:Y:S01]  /*5500*/  ULDC UR9, c[0x0][0x600] ;  /* 0x0001800000097ab9 */ /* 0x000fe20000000800 */
[----:B------:R-:W-:-:S02]  /*5510*/  UIADD3 UR37, -UR32, URZ, URZ ;  /* 0x0000003f20257290 */ /* 0x000fc4000fffe13f */
[----:B------:R-:W-:Y:S02]  /*5520*/  USHF.R.U32.HI UR33, URZ, UR38, UR10 ;  /* 0x000000263f217299 */ /* 0x000fe4000801160a */
[----:B------:R-:W-:Y:S02]  /*5530*/  UIADD3 UR27, UR9, -0x1, URZ ;  /* 0xffffffff091b7890 */ /* 0x000fe4000fffe03f */
        /* <DEDUP_REMOVED lines=16> */
.L_x_103:
[----:B------:R-:W-:Y:S01]  /*5640*/  USHF.R.U64 UR4, UR32, UR40, UR33 ;  /* 0x0000002820047299 */ /* 0x000fe20008001221 */
[----:B------:R-:W-:Y:S01]  /*5650*/  IMAD.MOV.U32 R10, RZ, RZ, 0x1 ;  /* 0x00000001ff0a7424 */ /* 0x000fe200078e00ff */
[----:B------:R-:W-:Y:S01]  /*5660*/  ULOP3.LUT UR34, UR34, UR39, URZ, 0xc0, !UPT ;  /* 0x0000002722227292 */ /* 0x000fe2000f8ec03f */
[----:B------:R-:W-:Y:S01]  /*5670*/  IMAD.U32 R4, RZ, RZ, UR6 ;  /* 0x00000006ff047e24 */ /* 0x000fe2000f8e00ff */
[----:B------:R-:W-:Y:S02]  /*5680*/  UIADD3 UR5, -UR4, URZ, URZ ;  /* 0x0000003f04057290 */ /* 0x000fe4000fffe13f */
[----:B------:R-:W-:Y:S02]  /*5690*/  @UP2 UIMAD UR38, UR42, UR37, UR35 ;  /* 0x000000252a2622a4 */ /* 0x000fe4000f8e0223 */
        /* <DEDUP_REMOVED lines=10> */
.L_x_101:
[----:B------:R-:W-:Y:S01]  /*5740*/  UIADD3 UR15, UR25, UR15, URZ ;  /* 0x0000000f190f7290 */ /* 0x000fe2000fffe03f */
[----:B------:R-:W-:Y:S02]  /*5750*/  LOP3.LUT P0, RZ, R10, 0xff, RZ, 0xc0, !PT ;  /* 0x000000ff0aff7812 */ /* 0x000fe4000780c0ff */
[----:B------:R-:W-:Y:S01]  /*5760*/  LOP3.LUT R84, R84, 0x1, RZ, 0x3c, !PT ;  /* 0x0000000154547812 */ /* 0x000fe200078e3cff */
[----:B------:R-:W-:Y:S02]  /*5770*/  USHF.R.U32.HI UR4, URZ, 0x2, UR15 ;  /* 0x000000023f047899 */ /* 0x000fe4000801160f */
[----:B------:R-:W-:Y:S02]  /*5780*/  UISETP.GT.U32.AND UP0, UPT, UR15, 0x3, UPT ;  /* 0x000000030f00788c */ /* 0x000fe4000bf04070 */
[----:B------:R-:W-:Y:S02]  /*5790*/  ULOP3.LUT UR4, UR4, 0x1, URZ, 0xc0, !UPT ;  /* 0x0000000104047892 */ /* 0x000fe4000f8ec03f */
[----:B------:R-:W-:-:S02]  /*57a0*/  UISETP.LT.U32.AND UP0, UPT, UR25, 0x4, UP0 ;  /* 0x000000041900788c */ /* 0x000fc40008701070 */
[----:B------:R-:W-:Y:S02]  /*57b0*/  UISETP.NE.U32.AND UP1, UPT, UR4, 0x1, UPT ;  /* 0x000000010400788c */ /* 0x000fe4000bf25070 */
[----:B------:R-:W-:Y:S02]  /*57c0*/  USEL UR5, URZ, 0x1, !UP0 ;  /* 0x000000013f057887 */ /* 0x000fe4000c000000 */
[----:B------:R-:W-:Y:S02]  /*57d0*/  UISETP.GT.U32.AND UP1, UPT, UR25, 0x3, !UP1 ;  /* 0x000000031900788c */ /* 0x000fe4000cf24070 */
[----:B------:R-:W-:Y:S02]  /*57e0*/  ULOP3.LUT UR15, UR15, 0x3, URZ, 0xc0, !UPT ;  /* 0x000000030f0f7892 */ /* 0x000fe4000f8ec03f */
[----:B------:R-:W-:-:S04]  /*57f0*/  USEL UR4, URZ, 0x1, !UP1 ;  /* 0x000000013f047887 */ /* 0x000fc8000c800000 */
[----:B------:R-:W-:Y:S01]  /*5800*/  ULOP3.LUT UR21, UR4, UR21, UR5, 0x96, !UPT ;  /* 0x0000001504157292 */ /* 0x000fe2000f8e9605 */
[----:B------:R-:W-:Y:S11]  /*5810*/  @P0 BRA `(.L_x_104) ;  /* 0xffffffbc00500947 */ /* 0x000ff6000383ffff */
[----:B------:R-:W-:Y:S05]  /*5820*/  EXIT ;  /* 0x000000000000794d */ /* 0x000fea0003800000 */
.L_x_12:
[----:B------:R-:W-:-:S08]  /*5830*/  ISETP.NE.AND P0, PT, RZ, UR8, PT ;  /* 0x00000008ff007c0c */ /* 0x000fd0000bf05270 */
[----:B-1---5:R-:W0:-:S00]  /*5840*/  USETMAXREG.DEALLOC.CTAPOOL 0x28 ;  /* 0x00000028000079c8 */ /* 0x022e0000080e0500 */
[----:B------:R-:W-:Y:S05]  /*5850*/  @P0 EXIT ;  /* 0x000000000000094d */ /* 0x000fea0003800000 */
[----:B0-----:R-:W-:Y:S01]  /*5860*/  LOP3.LUT P0, RZ, R9, 0xff, RZ, 0xc0, !PT ;  /* 0x000000ff09ff7812 */ /* 0x001fe2000780c0ff */
[----:B------:R-:W-:Y:S02]  /*5870*/  IMAD.MOV.U32 R10, RZ, RZ, 0x1 ;  /* 0x00000001ff0a7424 */ /* 0x000fe400078e00ff */
[----:B------:R-:W-:-:S10]  /*5880*/  IMAD.MOV.U32 R11, RZ, RZ, RZ ;  /* 0x000000ffff0b7224 */ /* 0x000fd400078e00ff */
[----:B------:R-:W-:Y:S05]  /*5890*/  @!P0 BRA `(.L_x_105) ;  /* 0x0000000c00108947 */ /* 0x000fea0003800000 */
[----:B------:R-:W-:Y:S01]  /*58a0*/  LOP3.LUT P0, RZ, R8, 0x1f, RZ, 0xc0, !PT ;  /* 0x0000001f08ff7812 */ /* 0x000fe2000780c0ff */
[----:B------:R-:W-:Y:S01]  /*58b0*/  ULDC UR5, c[0x0][0x658] ;  /* 0x0001960000057ab9 */ /* 0x000fe20000000800 */
[----:B------:R-:W-:Y:S01]  /*58c0*/  UMOV UR6, 0xffffffff ;  /* 0xffffffff00067882 */ /* 0x000fe20000000000 */
[----:B------:R-:W-:Y:S01]  /*58d0*/  BSSY B0, `(.L_x_105) ;  /* 0x00000c0000007945 */ /* 0x000fe20003800000 */
[----:B------:R-:W-:Y:S01]  /*58e0*/  USHF.L.U32 UR6, UR6, UR5, URZ ;  /* 0x0000000506067299 */ /* 0x000fe2000800063f */
[C---:B------:R-:W-:Y:S01]  /*58f0*/  ISETP.NE.AND P3, PT, R14.reuse, RZ, PT ;  /* 0x000000ff0e00720c */ /* 0x040fe20003f65270 */
[----:B------:R-:W-:Y:S01]  /*5900*/  IMAD.MOV.U32 R12, RZ, RZ, 0x1 ;  /* 0x00000001ff0c7424 */ /* 0x000fe200078e00ff */
[----:B------:R-:W-:Y:S01]  /*5910*/  ISETP.NE.OR P0, PT, R14, RZ, !P0 ;  /* 0x000000ff0e00720c */ /* 0x000fe20004705670 */
[----:B------:R-:W-:Y:S01]  /*5920*/  IMAD.MOV.U32 R10, RZ, RZ, 0x1 ;  /* 0x00000001ff0a7424 */ /* 0x000fe200078e00ff */
[----:B------:R-:W-:Y:S01]  /*5930*/  ULDC UR4, c[0x0][0x600] ;  /* 0x0001800000047ab9 */ /* 0x000fe20000000800 */
[----:B------:R-:W-:Y:S01]  /*5940*/  IMAD.MOV.U32 R11, RZ, RZ, RZ ;  /* 0x000000ffff0b7224 */ /* 0x000fe200078e00ff */
[----:B------:R-:W-:Y:S01]  /*5950*/  UMOV UR8, 0x1 ;  /* 0x0000000100087882 */ /* 0x000fe20000000000 */
[----:B------:R-:W-:-:S02]  /*5960*/  UIADD3 UR27, UR14, 0x1, URZ ;  /* 0x000000010e1b7890 */ /* 0x000fc4000fffe03f */
[----:B------:R-:W-:Y:S02]  /*5970*/  ULOP3.LUT UR26, UR13, 0x2, URZ, 0xfc, !UPT ;  /* 0x000000020d1a7892 */ /* 0x000fe4000f8efc3f */
[----:B------:R-:W-:Y:S02]  /*5980*/  UIADD3 UR4, UR4, -0x1, URZ ;  /* 0xffffffff04047890 */ /* 0x000fe4000fffe03f */
[----:B------:R-:W-:Y:S02]  /*5990*/  USHF.L.U32 UR5, UR8, UR5, URZ ;  /* 0x0000000508057299 */ /* 0x000fe4000800063f */
[----:B------:R-:W-:Y:S01]  /*59a0*/  ULOP3.LUT UR6, URZ, UR6, URZ, 0x33, !UPT ;  /* 0x000000063f067292 */ /* 0x000fe2000f8e333f */
[----:B------:R-:W-:-:S11]  /*59b0*/  ULDC.64 UR24, c[0x0][0x198] ;  /* 0x0000660000187ab9 */ /* 0x000fd60000000a00 */
.L_x_117:
[----:B------:R-:W-:-:S03]  /*59c0*/  UMOV UR8, 0xffffffff ;  /* 0xffffffff00087882 */ /* 0x000fc60000000000 */
[----:B------:R-:W-:Y:S05]  /*59d0*/  BRA.DIV UR8, `(.L_x_106) ;  /* 0x0000000e08dc7947 */ /* 0x000fea000b800000 */
[----:B------:R-:W-:-:S13]  /*59e0*/  ELECT P1, URZ, PT ;  /* 0x00000000003f782f */ /* 0x000fda0003820000 */
.L_x_130:
[----:B------:R-:W0:Y:S01]  /*59f0*/  LDC R6, c[0x0][0x28c] ;  /* 0x0000a300ff067b82 */ /* 0x000e220000000800 */
[----:B------:R-:W-:Y:S01]  /*5a00*/  BSSY B1, `(.L_x_107) ;  /* 0x0000036000017945 */ /* 0x000fe20003800000 */
[----:B0-----:R-:W-:-:S13]  /*5a10*/  ISETP.LT.OR P1, PT, R6, 0x1, !P1 ;  /* 0x000000010600780c */ /* 0x001fda0004f21670 */
[----:B------:R-:W-:Y:S05]  /*5a20*/  @P1 BRA `(.L_x_108) ;  /* 0x0000000000cc1947 */ /* 0x000fea0003800000 */
[----:B------:R-:W-:Y:S02]  /*5a30*/  IMAD.SHL.U32 R8, R3, 0x40, RZ ;  /* 0x0000004003087824 */ /* 0x000fe400078e00ff */
[----:B------:R-:W-:Y:S02]  /*5a40*/  IMAD.SHL.U32 R9, R2, 0x40, RZ ;  /* 0x0000004002097824 */ /* 0x000fe400078e00ff */
[----:B------:R-:W-:Y:S02]  /*5a50*/  IMAD.MOV.U32 R15, RZ, RZ, RZ ;  /* 0x000000ffff0f7224 */ /* 0x000fe400078e00ff */
[----:B------:R-:W-:Y:S02]  /*5a60*/  IMAD.U32 R16, RZ, RZ, UR27 ;  /* 0x0000001bff107e24 */ /* 0x000fe4000f8e00ff */
[----:B------:R-:W-:Y:S02]  /*5a70*/  IMAD.MOV.U32 R2, RZ, RZ, R10 ;  /* 0x000000ffff027224 */ /* 0x000fe400078e000a */
[----:B------:R-:W-:-:S07]  /*5a80*/  IMAD.MOV.U32 R3, RZ, RZ, R11 ;  /* 0x000000ffff037224 */ /* 0x000fce00078e000b */
.L_x_112:
[----:B------:R-:W0:Y:S01]  /*5a90*/  S2R R7, SR_CgaCtaId ;  /* 0x0000000000077919 */ /* 0x000e220000008800 */
[----:B-1----:R-:W-:-:S04]  /*5aa0*/  MOV R6, 0x400 ;  /* 0x0000040000067802 */ /* 0x002fc80000000f00 */
[----:B0-----:R-:W-:Y:S02]  /*5ab0*/  LEA R14, R7, R6, 0x18 ;  /* 0x00000006070e7211 */ /* 0x001fe400078ec0ff */
[----:B------:R-:W-:Y:S01]  /*5ac0*/  SHF.L.U32 R6, R2, 0x1f, RZ ;  /* 0x0000001f02067819 */ /* 0x000fe200000006ff */
[----:B------:R-:W0:Y:S02]  /*5ad0*/  @!P3 LDC R7, c[0x0][0x500] ;  /* 0x00014000ff07bb82 */ /* 0x000e240000000800 */
[----:B------:R-:W-:-:S04]  /*5ae0*/  IMAD R13, R3, 0x8, R14 ;  /* 0x00000008030d7824 */ /* 0x000fc800078e020e */
[----:B------:R-:W1:Y:S02]  /*5af0*/  SYNCS.PHASECHK.TRANS64.TRYWAIT P1, [R13+URZ+0x20], R6 ;  /* 0x000020060d0075a7 */ /* 0x000e64000802017f */
[----:B-1----:R-:W-:Y:S05]  /*5b00*/  @!P1 BRA `(.L_x_109) ;  /* 0x0000000c00b09947 */ /* 0x002fea0003800000 */
.L_x_131:
[----:B------:R-:W-:Y:S01]  /*5b10*/  UPRMT UR8, UR26, 0x9910, URZ ;  /* 0x000099101a087896 */ /* 0x000fe2000800003f */
[----:B0-----:R0:W-:Y:S03]  /*5b20*/  @!P3 SYNCS.ARRIVE.TRANS64 RZ, [R13+URZ], R7 ;  /* 0x000000070dffb9a7 */ /* 0x0011e6000800003f */
[----:B------:R-:W-:-:S06]  /*5b30*/  UISETP.NE.AND UP0, UPT, UR8, 0x2, UPT ;  /* 0x000000020800788c */ /* 0x000fcc000bf05270 */
[----:B------:R-:W-:-:S13]  /*5b40*/  PLOP3.LUT P1, PT, PT, PT, UP0, 0x80, 0x0 ;  /* 0x000000000000781c */ /* 0x000fda0003f2f008 */
[----:B0-----:R-:W-:Y:S05]  /*5b50*/  @P1 BRA `(.L_x_110) ;  /* 0x0000000000041947 */ /* 0x001fea0003800000 */
[----:B------:R-:W-:Y:S01]  /*5b60*/  BPT.TRAP 0x1 ;  /* 0x000000040000795c */ /* 0x000fe20000300000 */
.L_x_110:
[----:B------:R-:W-:Y:S05]  /*5b70*/  @P0 BRA `(.L_x_111) ;  /* 0x0000000000040947 */ /* 0x000fea0003800000 */
[----:B------:R-:W-:Y:S01]  /*5b80*/  BPT.TRAP 0x1 ;  /* 0x000000040000795c */ /* 0x000fe20000300000 */
.L_x_111:
[----:B------:R-:W-:Y:S01]  /*5b90*/  IMAD R14, R3, 0x2000, R14 ;  /* 0x00002000030e7824 */ /* 0x000fe200078e020e */
[----:B------:R-:W-:Y:S01]  /*5ba0*/  R2UR UR9, R13 ;  /* 0x000000000d0972ca */ /* 0x000fe200000e0000 */
[----:B------:R-:W-:Y:S01]  /*5bb0*/  VIADD R16, R16, 0xffffffff ;  /* 0xffffffff10107836 */ /* 0x000fe20000000000 */
[----:B------:R-:W-:Y:S01]  /*5bc0*/  UIADD3 UR18, UP0, UR24, 0xf0, URZ ;  /* 0x000000f018127890 */ /* 0x000fe2000ff1e03f */
[----:B------:R-:W-:Y:S01]  /*5bd0*/  R2UR UR11, R9 ;  /* 0x00000000090b72ca */ /* 0x000fe200000e0000 */
[----:B------:R-:W-:Y:S01]  /*5be0*/  UIADD3 UR28, UP1, UR24, 0x1f0, URZ ;  /* 0x000001f0181c7890 */ /* 0x000fe2000ff3e03f */
[----:B------:R-:W-:Y:S01]  /*5bf0*/  R2UR UR8, R14 ;  /* 0x000000000e0872ca */ /* 0x000fe200000e0000 */
[----:B------:R-:W-:Y:S01]  /*5c00*/  UIADD3.X UR19, URZ, UR25, URZ, UP0, !UPT ;  /* 0x000000193f137290 */ /* 0x000fe200087fe43f */
[----:B------:R-:W-:Y:S01]  /*5c10*/  R2UR UR10, R15 ;  /* 0x000000000f0a72ca */ /* 0x000fe200000e0000 */
[----:B------:R-:W-:Y:S01]  /*5c20*/  VIADD R3, R3, 0x1 ;  /* 0x0000000103037836 */ /* 0x000fe20000000000 */
[----:B------:R-:W-:Y:S01]  /*5c30*/  R2UR UR12, R4 ;  /* 0x00000000040c72ca */ /* 0x000fe200000e0000 */
[----:B------:R-:W-:Y:S01]  /*5c40*/  UIADD3.X UR29, URZ, UR25, URZ, UP1, !UPT ;  /* 0x000000193f1d7290 */ /* 0x000fe20008ffe43f */
[----:B------:R-:W-:Y:S01]  /*5c50*/  R2UR UR23, R8 ;  /* 0x00000000081772ca */ /* 0x000fe200000e0000 */
[----:B------:R-:W-:Y:S01]  /*5c60*/  UMOV UR20, 0x0 ;  /* 0x0000000000147882 */ /* 0x000fe20000000000 */
[----:B------:R-:W-:Y:S01]  /*5c70*/  ISETP.GT.AND P2, PT, R16, 0x1, PT ;  /* 0x000000011000780c */ /* 0x000fe20003f44270 */
[----:B------:R-:W-:Y:S01]  /*5c80*/  UMOV UR21, 0x10000000 ;  /* 0x1000000000157882 */ /* 0x000fe20000000000 */
[----:B------:R-:W-:Y:S01]  /*5c90*/  ISETP.NE.AND P1, PT, R3, 0x4, PT ;  /* 0x000000040300780c */ /* 0x000fe20003f25270 */
[----:B------:R-:W-:-:S02]  /*5ca0*/  VIADD R15, R15, 0x80 ;  /* 0x000000800f0f7836 */ /* 0x000fc40000000000 */
[----:B------:R-:W-:Y:S01]  /*5cb0*/  UIADD3 UR15, UR8, 0x180, URZ ;  /* 0x00000180080f7890 */ /* 0x000fe2000fffe03f */
[----:B------:R-:W-:Y:S01]  /*5cc0*/  SEL R7, RZ, 0x1, P1 ;  /* 0x00000001ff077807 */ /* 0x000fe20000800000 */
[----:B------:R-:W-:Y:S01]  /*5cd0*/  UIADD3 UR22, UR8, 0x8180, URZ ;  /* 0x0000818008167890 */ /* 0x000fe2000fffe03f */
[----:B------:R-:W-:Y:S02]  /*5ce0*/  SEL R3, R3, RZ, P1 ;  /* 0x000000ff03037207 */ /* 0x000fe40000800000 */
[----:B------:R-:W-:Y:S02]  /*5cf0*/  LOP3.LUT R2, R2, R7, RZ, 0x3c, !PT ;  /* 0x0000000702027212 */ /* 0x000fe400078e3cff */
[----:B------:R-:W-:Y:S02]  /*5d00*/  UMOV UR8, UR15 ;  /* 0x0000000f00087c82 */ /* 0x000fe40008000000 */
[----:B------:R0:W-:Y:S02]  /*5d10*/  UTMALDG.3D [UR8], [UR18], desc[UR20] ;  /* 0x00001408120075b4 */ /* 0x0001e40008011000 */
[----:B0-----:R-:W-:Y:S01]  /*5d20*/  UMOV UR8, UR22 ;  /* 0x0000001600087c82 */ /* 0x001fe20008000000 */
[----:B------:R-:W-:-:S02]  /*5d30*/  UMOV UR11, UR23 ;  /* 0x00000017000b7c82 */ /* 0x000fc40008000000 */
[----:B------:R0:W-:Y:S02]  /*5d40*/  UTMALDG.3D [UR8], [UR28], desc[UR20] ;  /* 0x000014081c0075b4 */ /* 0x0001e40008011000 */
[----:B0-----:R-:W-:Y:S05]  /*5d50*/  @P2 BRA `(.L_x_112) ;  /* 0xfffffffc004c2947 */ /* 0x001fea000383ffff */
.L_x_108:
[----:B------:R-:W-:Y:S05]  /*5d60*/  BSYNC B1 ;  /* 0x0000000000017941 */ /* 0x000fea0003800000 */
.L_x_107:
[----:B------:R-:W-:Y:S01]  /*5d70*/  LOP3.LUT P4, RZ, R12, 0xff, RZ, 0xc0, !PT ;  /* 0x000000ff0cff7812 */ /* 0x000fe2000788c0ff */
[----:B------:R-:W-:Y:S01]  /*5d80*/  VIADD R11, R11, UR14 ;  /* 0x0000000e0b0b7c36 */ /* 0x000fe20008000000 */
[----:B------:R-:W-:Y:S01]  /*5d90*/  ULDC.64 UR8, c[0x0][0x650] ;  /* 0x0001940000087ab9 */ /* 0x000fe20000000a00 */
[----:B------:R-:W-:Y:S01]  /*5da0*/  BSSY B1, `(.L_x_113) ;  /* 0x0000070000017945 */ /* 0x000fe20003800000 */
[----:B-1----:R-:W-:Y:S02]  /*5db0*/  PRMT R6, RZ, 0x7610, R6 ;  /* 0x00007610ff067816 */ /* 0x002fe40000000006 */
[C---:B------:R-:W-:Y:S02]  /*5dc0*/  ISETP.GT.U32.AND P1, PT, R11.reuse, 0x3, PT ;  /* 0x000000030b00780c */ /* 0x040fe40003f24070 */
[----:B------:R-:W-:Y:S02]  /*5dd0*/  SHF.R.U32.HI R2, RZ, 0x2, R11 ;  /* 0x00000002ff027819 */ /* 0x000fe4000001160b */
[----:B------:R-:W-:-:S02]  /*5de0*/  LOP3.LUT R11, R11, 0x3, RZ, 0xc0, !PT ;  /* 0x000000030b0b7812 */ /* 0x000fc400078ec0ff */
[----:B------:R-:W-:Y:S01]  /*5df0*/  LOP3.LUT R2, R2, 0x1, RZ, 0xc0, !PT ;  /* 0x0000000102027812 */ /* 0x000fe200078ec0ff */
[----:B------:R-:W0:Y:S01]  /*5e00*/  @P4 S2R R4, SR_CgaCtaId ;  /* 0x0000000000044919 */ /* 0x000e220000008800 */
[----:B------:R-:W-:Y:S02]  /*5e10*/  @P4 MOV R3, 0x400 ;  /* 0x0000040000034802 */ /* 0x000fe40000000f00 */
[----:B------:R-:W-:Y:S02]  /*5e20*/  ISETP.NE.U32.AND P2, PT, R2, 0x1, PT ;  /* 0x000000010200780c */ /* 0x000fe40003f45070 */
[----:B------:R-:W-:Y:S02]  /*5e30*/  PRMT R12, RZ, 0x7610, R12 ;  /* 0x00007610ff0c7816 */ /* 0x000fe4000000000c */
[----:B0-----:R-:W-:Y:S01]  /*5e40*/  @P4 LEA R3, R4, R3, 0x18 ;  /* 0x0000000304034211 */ /* 0x001fe200078ec0ff */
[----:B------:R-:W-:-:S03]  /*5e50*/  IMAD.U32 R4, RZ, RZ, UR14 ;  /* 0x0000000eff047e24 */ /* 0x000fc6000f8e00ff */
[----:B------:R0:W-:Y:S01]  /*5e60*/  @P4 SYNCS.ARRIVE.TRANS64.A1T0 RZ, [R3+URZ+0x78], RZ ;  /* 0x000078ff03ff49a7 */ /* 0x0001e2000810003f */
[----:B------:R-:W-:Y:S02]  /*5e70*/  IADD3 R0, P4, R0, UR16, RZ ;  /* 0x0000001000007c10 */ /* 0x000fe4000ff9e0ff */
[----:B------:R-:W-:Y:S02]  /*5e80*/  ISETP.LT.U32.AND P1, PT, R4, 0x4, P1 ;  /* 0x000000040400780c */ /* 0x000fe40000f21070 */
[----:B------:R-:W-:Y:S02]  /*5e90*/  IADD3.X R5, R5, UR7, RZ, P4, !PT ;  /* 0x0000000705057c10 */ /* 0x000fe4000a7fe4ff */
[----:B------:R-:W-:Y:S02]  /*5ea0*/  ISETP.GE.U32.AND P4, PT, R0, UR8, PT ;  /* 0x0000000800007c0c */ /* 0x000fe4000bf86070 */
[----:B0-----:R-:W-:Y:S02]  /*5eb0*/  SEL R3, RZ, 0x1, !P1 ;  /* 0x00000001ff037807 */ /* 0x001fe40004800000 */
[----:B------:R-:W-:-:S02]  /*5ec0*/  ISETP.GE.U32.AND.EX P1, PT, R5, UR9, PT, P4 ;  /* 0x0000000905007c0c */ /* 0x000fc4000bf26140 */
[----:B------:R-:W-:Y:S01]  /*5ed0*/  ISETP.GT.U32.AND P2, PT, R4, 0x3, !P2 ;  /* 0x000000030400780c */ /* 0x000fe20005744070 */
[----:B------:R-:W-:-:S03]  /*5ee0*/  IMAD.MOV.U32 R4, RZ, RZ, -0x1 ;  /* 0xffffffffff047424 */ /* 0x000fc600078e00ff */
[----:B------:R-:W-:-:S04]  /*5ef0*/  SEL R2, RZ, 0x1, !P2 ;  /* 0x00000001ff027807 */ /* 0x000fc80005000000 */
[----:B------:R-:W-:Y:S01]  /*5f00*/  LOP3.LUT R10, R2, R10, R3, 0x96, !PT ;  /* 0x0000000a020a7212 */ /* 0x000fe200078e9603 */
[----:B------:R-:W-:Y:S02]  /*5f10*/  IMAD.MOV.U32 R2, RZ, RZ, -0x1 ;  /* 0xffffffffff027424 */ /* 0x000fe400078e00ff */
[----:B------:R-:W-:Y:S01]  /*5f20*/  IMAD.MOV.U32 R3, RZ, RZ, -0x1 ;  /* 0xffffffffff037424 */ /* 0x000fe200078e00ff */
[----:B------:R-:W-:Y:S06]  /*5f30*/  @P1 BRA `(.L_x_114) ;  /* 0x0000000400581947 */ /* 0x000fec0003800000 */
[----:B------:R-:W0:Y:S01]  /*5f40*/  S2UR UR8, SR_CTAID.X ;  /* 0x00000000000879c3 */ /* 0x000e220000002500 */
[----:B------:R-:W-:Y:S01]  /*5f50*/  ULDC.64 UR10, c[0x0][0x628] ;  /* 0x00018a00000a7ab9 */ /* 0x000fe20000000a00 */
[----:B------:R-:W-:Y:S01]  /*5f60*/  ULDC UR9, c[0x0][0x150] ;  /* 0x0000540000097ab9 */ /* 0x000fe20000000800 */
[----:B------:R-:W-:Y:S01]  /*5f70*/  ISETP.NE.U32.AND P1, PT, RZ, UR10, PT ;  /* 0x0000000aff007c0c */ /* 0x000fe2000bf25070 */
[----:B------:R-:W-:Y:S01]  /*5f80*/  ULDC UR12, c[0x0][0x630] ;  /* 0x00018c00000c7ab9 */ /* 0x000fe20000000800 */
[----:B------:R-:W-:Y:S01]  /*5f90*/  ULDC UR18, c[0x0][0x154] ;  /* 0x0000550000127ab9 */ /* 0x000fe20000000800 */
[----:B------:R-:W-:Y:S01]  /*5fa0*/  IMAD.MOV.U32 R2, RZ, RZ, R0 ;  /* 0x000000ffff027224 */ /* 0x000fe200078e0000 */
[----:B------:R-:W-:Y:S01]  /*5fb0*/  ISETP.NE.AND.EX P1, PT, RZ, UR11, PT, P1 ;  /* 0x0000000bff007c0c */ /* 0x000fe2000bf25310 */
[----:B------:R-:W1:Y:S01]  /*5fc0*/  S2UR UR15, SR_CTAID.Y ;  /* 0x00000000000f79c3 */ /* 0x000e620000002600 */
[----:B0-----:R-:W-:-:S05]  /*5fd0*/  I2FP.F32.U32 R3, UR8 ;  /* 0x0000000800037c45 */ /* 0x001fca0008201000 */
[----:B------:R-:W-:Y:S01]  /*5fe0*/  FMUL R4, R3, UR9 ;  /* 0x0000000903047c20 */ /* 0x000fe20008400000 */
[----:B------:R-:W-:-:S05]  /*5ff0*/  IMAD.MOV.U32 R3, RZ, RZ, R5 ;  /* 0x000000ffff037224 */ /* 0x000fca00078e0005 */
[----:B------:R-:W-:Y:S05]  /*6000*/  @!P1 BRA `(.L_x_115) ;  /* 0x0000000000289947 */ /* 0x000fea0003800000 */
[----:B------:R-:W-:Y:S02]  /*6010*/  ULDC UR9, c[0x0][0x634] ;  /* 0x00018d0000097ab9 */ /* 0x000fe40000000800 */
[----:B------:R-:W-:-:S05]  /*6020*/  IADD3 R9, P1, R0, UR9, RZ ;  /* 0x0000000900097c10 */ /* 0x000fca000ff3e0ff */
[----:B------:R-:W-:-:S04]  /*6030*/  IMAD.X R13, RZ, RZ, R5, P1 ;  /* 0x000000ffff0d7224 */ /* 0x000fc800008e0605 */
[----:B------:R-:W-:-:S04]  /*6040*/  IMAD.WIDE.U32 R6, R13, UR10, RZ ;  /* 0x0000000a0d067c25 */ /* 0x000fc8000f8e00ff */
[----:B------:R-:W-:-:S04]  /*6050*/  IMAD.WIDE.U32 R6, P1, R9, UR11, R6 ;  /* 0x0000000b09067c25 */ /* 0x000fc8000f820006 */
[----:B------:R-:W-:-:S04]  /*6060*/  IMAD.WIDE.U32 R8, R9, UR10, RZ ;  /* 0x0000000a09087c25 */ /* 0x000fc8000f8e00ff */
[----:B------:R-:W-:Y:S01]  /*6070*/  IMAD.X R3, RZ, RZ, RZ, P1 ;  /* 0x000000ffff037224 */ /* 0x000fe200008e06ff */
[----:B------:R-:W-:Y:S01]  /*6080*/  IADD3 RZ, P1, R9, R6, RZ ;  /* 0x0000000609ff7210 */ /* 0x000fe20007f3e0ff */
[----:B------:R-:W-:-:S04]  /*6090*/  IMAD.MOV.U32 R2, RZ, RZ, R7 ;  /* 0x000000ffff027224 */ /* 0x000fc800078e0007 */
[----:B------:R-:W-:-:S08]  /*60a0*/  IMAD.WIDE.U32.X R2, R13, UR11, R2, P1 ;  /* 0x0000000b0d027c25 */ /* 0x000fd000088e0402 */
.L_x_115:
[--C-:B------:R-:W-:Y:S01]  /*60b0*/  SHF.R.U64 R13, R2, UR12, R3.reuse ;  /* 0x0000000c020d7c19 */ /* 0x100fe20008001203 */
[----:B------:R0:W2:Y:S01]  /*60c0*/  F2I.U32.TRUNC.NTZ R9, R4 ;  /* 0x0000000400097305 */ /* 0x0000a2000020f000 */
[----:B------:R-:W-:Y:S01]  /*60d0*/  SHF.R.U32.HI R2, RZ, UR12, R3 ;  /* 0x0000000cff027c19 */ /* 0x000fe20008011603 */
[----:B------:R-:W-:Y:S01]  /*60e0*/  ULDC.64 UR10, c[0x0][0x620] ;  /* 0x00018800000a7ab9 */ /* 0x000fe20000000a00 */
[----:B------:R-:W-:Y:S01]  /*60f0*/  IADD3 R7, P1, RZ, -R13, RZ ;  /* 0x8000000dff077210 */ /* 0x000fe20007f3e0ff */
[----:B------:R-:W3:Y:S01]  /*6100*/  LDC R19, c[0x0][0x610] ;  /* 0x00018400ff137b82 */ /* 0x000ee20000000800 */
[----:B-1----:R-:W-:Y:S01]  /*6110*/  I2FP.F32.U32 R6, UR15 ;  /* 0x0000000f00067c45 */ /* 0x002fe20008201000 */
[----:B------:R-:W-:Y:S01]  /*6120*/  ULDC UR12, c[0x0][0x658] ;  /* 0x00019600000c7ab9 */ /* 0x000fe20000000800 */
[----:B------:R-:W-:Y:S01]  /*6130*/  ULDC UR20, c[0x0][0x648] ;  /* 0x0001920000147ab9 */ /* 0x000fe20000000800 */
[----:B------:R-:W-:Y:S02]  /*6140*/  IMAD.X R2, RZ, RZ, ~R2, P1 ;  /* 0x000000ffff027224 */ /* 0x000fe400008e0e02 */
[----:B------:R-:W-:Y:S01]  /*6150*/  FMUL R8, R6, UR18 ;  /* 0x0000001206087c20 */ /* 0x000fe20008400000 */
[----:B0-----:R-:W-:Y:S01]  /*6160*/  IMAD.MOV.U32 R4, RZ, RZ, R0 ;  /* 0x000000ffff047224 */ /* 0x001fe200078e0000 */
[----:B------:R-:W-:Y:S01]  /*6170*/  ULDC.64 UR18, c[0x0][0x640] ;  /* 0x0001900000127ab9 */ /* 0x000fe20000000a00 */
[----:B------:R-:W-:Y:S01]  /*6180*/  IMAD R6, R2, UR10, RZ ;  /* 0x0000000a02067c24 */ /* 0x000fe2000f8e02ff */
[----:B------:R-:W-:Y:S01]  /*6190*/  ISETP.NE.U32.AND P1, PT, RZ, UR18, PT ;  /* 0x00000012ff007c0c */ /* 0x000fe2000bf25070 */
[----:B------:R-:W-:Y:S01]  /*61a0*/  IMAD.WIDE.U32 R2, R7, UR10, R4 ;  /* 0x0000000a07027c25 */ /* 0x000fe2000f8e0004 */
[----:B------:R-:W0:Y:S01]  /*61b0*/  F2I.U32.TRUNC.NTZ R8, R8 ;  /* 0x0000000800087305 */ /* 0x000e22000020f000 */
[----:B--2---:R-:W-:Y:S01]  /*61c0*/  R2UR UR9, R9 ;  /* 0x00000000090972ca */ /* 0x004fe200000e0000 */
[----:B------:R-:W-:Y:S01]  /*61d0*/  ULDC UR10, c[0x0][0x618] ;  /* 0x00018600000a7ab9 */ /* 0x000fe20000000800 */
[----:B------:R-:W-:Y:S01]  /*61e0*/  IMAD R7, R7, UR11, R6 ;  /* 0x0000000b07077c24 */ /* 0x000fe2000f8e0206 */
[----:B------:R-:W-:-:S03]  /*61f0*/  ISETP.NE.AND.EX P1, PT, RZ, UR19, PT, P1 ;  /* 0x00000013ff007c0c */ /* 0x000fc6000bf25310 */
[----:B------:R-:W-:-:S05]  /*6200*/  IMAD.IADD R3, R3, 0x1, R7 ;  /* 0x0000000103037824 */ /* 0x000fca00078e0207 */
[--C-:B------:R-:W-:Y:S02]  /*6210*/  SHF.R.U64 R4, R2, UR10, R3.reuse ;  /* 0x0000000a02047c19 */ /* 0x100fe40008001203 */
[----:B------:R-:W-:Y:S01]  /*6220*/  SHF.R.U32.HI R3, RZ, UR10, R3 ;  /* 0x0000000aff037c19 */ /* 0x000fe20008011603 */
[----:B------:R-:W-:Y:S01]  /*6230*/  ULDC UR10, c[0x0][0x608] ;  /* 0x00018200000a7ab9 */ /* 0x000fe20000000800 */
[----:B0-----:R-:W-:Y:S02]  /*6240*/  R2UR UR11, R8 ;  /* 0x00000000080b72ca */ /* 0x001fe400000e0000 */
[--C-:B------:R-:W-:Y:S02]  /*6250*/  SHF.R.U64 R14, R4, UR10, R3.reuse ;  /* 0x0000000a040e7c19 */ /* 0x100fe40008001203 */
[----:B------:R-:W-:Y:S01]  /*6260*/  SHF.R.U32.HI R3, RZ, UR10, R3 ;  /* 0x0000000aff037c19 */ /* 0x000fe20008011603 */
[----:B------:R-:W-:-:S03]  /*6270*/  UIADD3 UR10, -UR9, URZ, URZ ;  /* 0x0000003f090a7290 */ /* 0x000fc6000fffe13f */
[--C-:B------:R-:W-:Y:S01]  /*6280*/  SHF.R.U64 R17, R14, UR12, R3.reuse ;  /* 0x0000000c0e117c19 */ /* 0x100fe20008001203 */
[----:B------:R-:W-:Y:S01]  /*6290*/  ULDC UR9, c[0x0][0x144] ;  /* 0x0000510000097ab9 */ /* 0x000fe20000000800 */
[----:B------:R-:W-:-:S03]  /*62a0*/  SHF.R.U32.HI R3, RZ, UR12, R3 ;  /* 0x0000000cff037c19 */ /* 0x000fc60008011603 */
[----:B------:R-:W-:Y:S01]  /*62b0*/  IMAD.MOV.U32 R2, RZ, RZ, R17 ;  /* 0x000000ffff027224 */ /* 0x000fe200078e0011 */
[----:B------:R-:W-:Y:S06]  /*62c0*/  @!P1 BRA `(.L_x_116) ;  /* 0x0000000000289947 */ /* 0x000fec0003800000 */
        /* <DEDUP_REMOVED lines=10> */
.L_x_116:
[----:B------:R-:W-:Y:S01]  /*6370*/  UIADD3 UR11, -UR11, URZ, URZ ;  /* 0x0000003f0b0b7290 */ /* 0x000fe2000fffe13f */
[----:B------:R-:W-:Y:S01]  /*6380*/  SHF.R.U64 R3, R2, UR20, R3 ;  /* 0x0000001402037c19 */ /* 0x000fe20008001203 */
[----:B------:R-:W-:Y:S01]  /*6390*/  UIMAD UR8, UR9, UR10, UR8 ;  /* 0x0000000a090872a4 */ /* 0x000fe2000f8e0208 */
[----:B------:R-:W-:Y:S02]  /*63a0*/  LOP3.LUT R2, R14, UR6, RZ, 0xc0, !PT ;  /* 0x000000060e027c12 */ /* 0x000fe4000f8ec0ff */
[----:B------:R-:W-:Y:S01]  /*63b0*/  ULDC UR9, c[0x0][0x148] ;  /* 0x0000520000097ab9 */ /* 0x000fe20000000800 */
[----:B------:R-:W-:Y:S01]  /*63c0*/  IMAD.MOV R6, RZ, RZ, -R3 ;  /* 0x000000ffff067224 */ /* 0x000fe200078e0a03 */
[----:B------:R-:W-:Y:S01]  /*63d0*/  @UP2 UIMAD UR8, UR9, UR11, UR15 ;  /* 0x0000000b090822a4 */ /* 0x000fe2000f8e020f */
[----:B------:R-:W-:Y:S01]  /*63e0*/  IMAD R2, R3, UR5, R2 ;  /* 0x0000000503027c24 */ /* 0x000fe2000f8e0202 */
[----:B------:R-:W-:Y:S01]  /*63f0*/  LOP3.LUT R4, R4, UR4, RZ, 0xc0, !PT ;  /* 0x0000000404047c12 */ /* 0x000fe2000f8ec0ff */
[----:B------:R-:W-:Y:S01]  /*6400*/  ULDC UR9, c[0x0][0x638] ;  /* 0x00018e0000097ab9 */ /* 0x000fe20000000800 */
[----:B------:R-:W-:Y:S01]  /*6410*/  PLOP3.LUT P1, PT, PT, PT, UP2, 0x80, 0x0 ;  /* 0x000000000000781c */ /* 0x000fe20003f2f028 */
[----:B------:R-:W-:-:S02]  /*6420*/  IMAD R3, R6, UR9, R17 ;  /* 0x0000000906037c24 */ /* 0x000fc4000f8e0211 */
[----:B---3--:R-:W-:Y:S01]  /*6430*/  IMAD R2, R2, R19, UR8 ;  /* 0x0000000802027e24 */ /* 0x008fe2000f8e0213 */
[----:B------:R-:W-:Y:S01]  /*6440*/  ULDC UR8, c[0x0][0x600] ;  /* 0x0001800000087ab9 */ /* 0x000fe20000000800 */
[----:B------:R-:W-:Y:S02]  /*6450*/  IMAD.MOV.U32 R6, RZ, RZ, 0x1 ;  /* 0x00000001ff067424 */ /* 0x000fe400078e00ff */
[----:B------:R-:W-:Y:S02]  /*6460*/  IMAD R7, R3, UR8, R4 ;  /* 0x0000000803077c24 */ /* 0x000fe4000f8e0204 */
[----:B------:R-:W-:-:S03]  /*6470*/  IMAD.MOV.U32 R4, RZ, RZ, R13 ;  /* 0x000000ffff047224 */ /* 0x000fc600078e000d */
[----:B------:R-:W-:Y:S02]  /*6480*/  SEL R3, R7, R2, !P1 ;  /* 0x0000000207037207 */ /* 0x000fe40004800000 */
[----:B------:R-:W-:-:S07]  /*6490*/  SEL R2, R2, R7, !P1 ;  /* 0x0000000702027207 */ /* 0x000fce0004800000 */
.L_x_114:
[----:B------:R-:W-:Y:S05]  /*64a0*/  BSYNC B1 ;  /* 0x0000000000017941 */ /* 0x000fea0003800000 */
.L_x_113:
[----:B------:R-:W-:-:S13]  /*64b0*/  LOP3.LUT P1, RZ, R6, 0xff, RZ, 0xc0, !PT ;  /* 0x000000ff06ff7812 */ /* 0x000fda000782c0ff */
[----:B------:R-:W-:Y:S05]  /*64c0*/  @P1 BRA `(.L_x_117) ;  /* 0xfffffff4003c1947 */ /* 0x000fea000383ffff */
[----:B------:R-:W-:Y:S05]  /*64d0*/  BSYNC B0 ;  /* 0x0000000000007941 */ /* 0x000fea0003800000 */
.L_x_105:
[----:B------:R-:W-:-:S03]  /*64e0*/  UMOV UR8, 0xffffffff ;  /* 0xffffffff00087882 */ /* 0x000fc60000000000 */
[----:B------:R-:W-:Y:S05]  /*64f0*/  BRA.DIV UR8, `(.L_x_118) ;  /* 0x0000000608487947 */ /* 0x000fea000b800000 */
[----:B------:R-:W-:-:S13]  /*6500*/  ELECT P0, URZ, PT ;  /* 0x00000000003f782f */ /* 0x000fda0003800000 */
.L_x_134:
[----:B------:R-:W-:Y:S04]  /*6510*/  BSSY B0, `(.L_x_119) ;  /* 0x000002c000007945 */ /* 0x000fe80003800000 */
[----:B------:R-:W-:Y:S05]  /*6520*/  @!P0 BRA `(.L_x_120) ;  /* 0x0000000000a88947 */ /* 0x000fea0003800000 */
[----:B------:R-:W-:-:S04]  /*6530*/  ULOP3.LUT UR8, UR13, 0x2, URZ, 0xfc, !UPT ;  /* 0x000000020d087892 */ /* 0x000fc8000f8efc3f */
[----:B------:R-:W-:-:S06]  /*6540*/  UISETP.NE.AND UP0, UPT, UR8, 0x3, UPT ;  /* 0x000000030800788c */ /* 0x000fcc000bf05270 */
[----:B------:R-:W-:-:S13]  /*6550*/  PLOP3.LUT P0, PT, PT, PT, UP0, 0x80, 0x0 ;  /* 0x000000000000781c */ /* 0x000fda0003f0f008 */
[----:B------:R-:W-:Y:S05]  /*6560*/  @!P0 BRA `(.L_x_121) ;  /* 0x0000000000048947 */ /* 0x000fea0003800000 */
[----:B------:R-:W-:Y:S01]  /*6570*/  BPT.TRAP 0x1 ;  /* 0x000000040000795c */ /* 0x000fe20000300000 */
.L_x_121:
[----:B------:R-:W0:Y:S01]  /*6580*/  S2R R3, SR_CgaCtaId ;  /* 0x0000000000037919 */ /* 0x000e220000008800 */
[----:B------:R-:W-:Y:S02]  /*6590*/  MOV R0, 0x400 ;  /* 0x0000040000007802 */ /* 0x000fe40000000f00 */
[----:B------:R-:W-:Y:S02]  /*65a0*/  SHF.L.U32 R2, R10, 0x1f, RZ ;  /* 0x0000001f0a027819 */ /* 0x000fe400000006ff */
[----:B0-----:R-:W-:-:S05]  /*65b0*/  LEA R0, R3, R0, 0x18 ;  /* 0x0000000003007211 */ /* 0x001fca00078ec0ff */
[----:B------:R-:W-:-:S04]  /*65c0*/  VIADD R0, R0, 0x20 ;  /* 0x0000002000007836 */ /* 0x000fc80000000000 */
[C---:B------:R-:W-:Y:S02]  /*65d0*/  IMAD R5, R11.reuse, 0x8, R0 ;  /* 0x000000080b057824 */ /* 0x040fe400078e0200 */
[----:B------:R-:W-:Y:S02]  /*65e0*/  VIADD R11, R11, 0x1 ;  /* 0x000000010b0b7836 */ /* 0x000fe40000000000 */
[----:B------:R-:W0:Y:S03]  /*65f0*/  SYNCS.PHASECHK.TRANS64.TRYWAIT P0, [R5+URZ], R2 ;  /* 0x00000002050075a7 */ /* 0x000e26000800017f */
[----:B------:R-:W-:-:S04]  /*6600*/  ISETP.NE.AND P1, PT, R11, 0x4, PT ;  /* 0x000000040b00780c */ /* 0x000fc80003f25270 */
[----:B------:R-:W-:Y:S02]  /*6610*/  SEL R3, RZ, 0x1, P1 ;  /* 0x00000001ff037807 */ /* 0x000fe40000800000 */
[----:B------:R-:W-:Y:S02]  /*6620*/  SEL R11, R11, RZ, P1 ;  /* 0x000000ff0b0b7207 */ /* 0x000fe40000800000 */
[----:B------:R-:W-:-:S03]  /*6630*/  LOP3.LUT R10, R10, R3, RZ, 0x3c, !PT ;  /* 0x000000030a0a7212 */ /* 0x000fc600078e3cff */
[----:B------:R-:W-:Y:S01]  /*6640*/  IMAD R7, R11, 0x8, R0 ;  /* 0x000000080b077824 */ /* 0x000fe200078e0200 */
[----:B------:R-:W-:Y:S01]  /*6650*/  SHF.L.U32 R4, R10, 0x1f, RZ ;  /* 0x0000001f0a047819 */ /* 0x000fe200000006ff */
[----:B0-----:R-:W-:Y:S06]  /*6660*/  @!P0 BRA `(.L_x_122) ;  /* 0x0000000400108947 */ /* 0x001fec0003800000 */
.L_x_135:
[----:B------:R-:W1:Y:S01]  /*6670*/  SYNCS.PHASECHK.TRANS64.TRYWAIT P0, [R7+URZ], R4 ;  /* 0x00000004070075a7 */ /* 0x000e62000800017f */
[----:B0-----:R-:W-:-:S05]  /*6680*/  VIADD R2, R11, 0x1 ;  /* 0x000000010b027836 */ /* 0x001fca0000000000 */
[----:B------:R-:W-:-:S04]  /*6690*/  ISETP.NE.AND P1, PT, R2, 0x4, PT ;  /* 0x000000040200780c */ /* 0x000fc80003f25270 */
[----:B------:R-:W-:Y:S02]  /*66a0*/  SEL R3, RZ, 0x1, P1 ;  /* 0x00000001ff037807 */ /* 0x000fe40000800000 */
[----:B------:R-:W-:Y:S02]  /*66b0*/  SEL R9, R2, RZ, P1 ;  /* 0x000000ff02097207 */ /* 0x000fe40000800000 */
[----:B------:R-:W-:-:S03]  /*66c0*/  LOP3.LUT R11, R10, R3, RZ, 0x3c, !PT ;  /* 0x000000030a0b7212 */ /* 0x000fc600078e3cff */
[----:B------:R-:W-:Y:S01]  /*66d0*/  IMAD R6, R9, 0x8, R0 ;  /* 0x0000000809067824 */ /* 0x000fe200078e0200 */
[----:B------:R-:W-:Y:S01]  /*66e0*/  SHF.L.U32 R5, R11, 0x1f, RZ ;  /* 0x0000001f0b057819 */ /* 0x000fe200000006ff */
[----:B-1----:R-:W-:Y:S06]  /*66f0*/  @!P0 BRA `(.L_x_123) ;  /* 0x0000000400008947 */ /* 0x002fec0003800000 */
.L_x_136:
[----:B------:R-:W1:Y:S01]  /*6700*/  SYNCS.PHASECHK.TRANS64.TRYWAIT P0, [R6+URZ], R5 ;  /* 0x00000005060075a7 */ /* 0x000e62000800017f */
[----:B------:R-:W-:-:S05]  /*6710*/  VIADD R2, R9, 0x1 ;  /* 0x0000000109027836 */ /* 0x000fca0000000000 */
[----:B------:R-:W-:-:S04]  /*6720*/  ISETP.NE.AND P1, PT, R2, 0x4, PT ;  /* 0x000000040200780c */ /* 0x000fc80003f25270 */
[----:B0-----:R-:W-:Y:S02]  /*6730*/  SEL R4, RZ, 0x1, P1 ;  /* 0x00000001ff047807 */ /* 0x001fe40000800000 */
[----:B------:R-:W-:Y:S02]  /*6740*/  SEL R3, R2, RZ, P1 ;  /* 0x000000ff02037207 */ /* 0x000fe40000800000 */
[----:B------:R-:W-:Y:S01]  /*6750*/  LOP3.LUT R4, R11, R4, RZ, 0x3c, !PT ;  /* 0x000000040b047212 */ /* 0x000fe200078e3cff */
[----:B-1----:R-:W-:Y:S06]  /*6760*/  @!P0 BRA `(.L_x_124) ;  /* 0x0000000000f88947 */ /* 0x002fec0003800000 */
.L_x_137:
[----:B------:R-:W-:Y:S01]  /*6770*/  IMAD R3, R3, 0x8, R0 ;  /* 0x0000000803037824 */ /* 0x000fe200078e0200 */
[----:B------:R-:W-:-:S07]  /*6780*/  SHF.L.U32 R0, R4, 0x1f, RZ ;  /* 0x0000001f04007819 */ /* 0x000fce00000006ff */
.L_x_125:
[----:B-1----:R1:W2:Y:S02]  /*6790*/  SYNCS.PHASECHK.TRANS64.TRYWAIT P0, [R3+URZ], R0 ;  /* 0x00000000030075a7 */ /* 0x0022a4000800017f */
[----:B--2---:R-:W-:Y:S05]  /*67a0*/  @!P0 NANOSLEEP.SYNCS 0x989680 ;  /* 0x009896800000895d */ /* 0x004fea0003900000 */
[----:B------:R-:W2:Y:S02]  /*67b0*/  @!P0 SYNCS.PHASECHK.TRANS64 P0, [R3+URZ], R0 ;  /* 0x00000000030085a7 */ /* 0x000ea4000800007f */
[----:B--2---:R-:W-:Y:S05]  /*67c0*/  @!P0 BRA `(.L_x_125) ;  /* 0xfffffffc00f08947 */ /* 0x004fea000383ffff */
.L_x_120:
[----:B------:R-:W-:Y:S05]  /*67d0*/  BSYNC B0 ;  /* 0x0000000000007941 */ /* 0x000fea0003800000 */
.L_x_119:
[----:B------:R-:W-:Y:S05]  /*67e0*/  EXIT ;  /* 0x000000000000794d */ /* 0x000fea0003800000 */
.L_x_14:
[----:B0-----:R0:W2:Y:S02]  /*67f0*/  SYNCS.PHASECHK.TRANS64.TRYWAIT P0, [R15+URZ+-0x8], R10 ;  /* 0xfffff80a0f0075a7 */ /* 0x0010a4000800017f */
[----:B--2---:R-:W-:Y:S05]  /*6800*/  @!P0 NANOSLEEP.SYNCS 0x989680 ;  /* 0x009896800000895d */ /* 0x004fea0003900000 */
[----:B------:R-:W2:Y:S02]  /*6810*/  @!P0 SYNCS.PHASECHK.TRANS64 P0, [R15+URZ+-0x8], R10 ;  /* 0xfffff80a0f0085a7 */ /* 0x000ea4000800007f */
[----:B--2---:R-:W-:Y:S05]  /*6820*/  @!P0 BRA `(.L_x_14) ;  /* 0xfffffffc00f08947 */ /* 0x004fea000383ffff */
[----:B------:R-:W-:Y:S05]  /*6830*/  BRA `(.L_x_126) ;  /* 0xffffffac00647947 */ /* 0x000fea000383ffff */
.L_x_19:
[----:B--2---:R-:W-:-:S04]  /*6840*/  IMAD.U32 R11, RZ, RZ, UR4 ;  /* 0x00000004ff0b7e24 */ /* 0x004fc8000f8e00ff */
[----:B------:R2:W3:Y:S03]  /*6850*/  SYNCS.PHASECHK.TRANS64.TRYWAIT P0, [R11+URZ], R10 ;  /* 0x0000000a0b0075a7 */ /* 0x0004e6000800017f */
[----:B---3--:R-:W-:Y:S05]  /*6860*/  @!P0 NANOSLEEP.SYNCS 0x989680 ;  /* 0x009896800000895d */ /* 0x008fea0003900000 */
[----:B------:R-:W3:Y:S02]  /*6870*/  @!P0 SYNCS.PHASECHK.TRANS64 P0, [R11+URZ], R10 ;  /* 0x0000000a0b0085a7 */ /* 0x000ee4000800007f */
[----:B---3--:R-:W-:Y:S05]  /*6880*/  @!P0 BRA `(.L_x_19) ;  /* 0xfffffffc00ec8947 */ /* 0x008fea000383ffff */
[----:B------:R-:W-:Y:S05]  /*6890*/  BRA `(.L_x_18) ;  /* 0xffffffb000107947 */ /* 0x000fea000383ffff */
.L_x_25:
[----:B--2---:R-:W-:-:S04]  /*68a0*/  IMAD.U32 R12, RZ, RZ, UR8 ;  /* 0x00000008ff0c7e24 */ /* 0x004fc8000f8e00ff */
[----:B------:R2:W3:Y:S03]  /*68b0*/  SYNCS.PHASECHK.TRANS64.TRYWAIT P0, [R12+URZ], R11 ;  /* 0x0000000b0c0075a7 */ /* 0x0004e6000800017f */
[----:B---3--:R-:W-:Y:S05]  /*68c0*/  @!P0 NANOSLEEP.SYNCS 0x989680 ;  /* 0x009896800000895d */ /* 0x008fea0003900000 */
[----:B------:R-:W3:Y:S02]  /*68d0*/  @!P0 SYNCS.PHASECHK.TRANS64 P0, [R12+URZ], R11 ;  /* 0x0000000b0c0085a7 */ /* 0x000ee4000800007f */
[----:B---3--:R-:W-:Y:S05]  /*68e0*/  @!P0 BRA `(.L_x_25) ;  /* 0xfffffffc00ec8947 */ /* 0x008fea000383ffff */
[----:B------:R-:W-:Y:S05]  /*68f0*/  BRA `(.L_x_24) ;  /* 0xffffffb400987947 */ /* 0x000fea000383ffff */
.L_x_33:
[----:B---3--:R3:W4:Y:S02]  /*6900*/  SYNCS.PHASECHK.TRANS64.TRYWAIT P0, [R15+URZ+0x8], R10 ;  /* 0x0000080a0f0075a7 */ /* 0x008724000800017f */
[----:B----4-:R-:W-:Y:S05]  /*6910*/  @!P0 NANOSLEEP.SYNCS 0x989680 ;  /* 0x009896800000895d */ /* 0x010fea0003900000 */
[----:B------:R-:W4:Y:S02]  /*6920*/  @!P0 SYNCS.PHASECHK.TRANS64 P0, [R15+URZ+0x8], R10 ;  /* 0x0000080a0f0085a7 */ /* 0x000f24000800007f */
[----:B----4-:R-:W-:Y:S05]  /*6930*/  @!P0 BRA `(.L_x_33) ;  /* 0xfffffffc00f08947 */ /* 0x010fea000383ffff */
[----:B------:R-:W-:Y:S05]  /*6940*/  BRA `(.L_x_127) ;  /* 0xffffffbc00d87947 */ /* 0x000fea000383ffff */
.L_x_106:
[----:B------:R-:W-:Y:S01]  /*6950*/  BSSY B1, `(.L_x_128) ;  /* 0x0000006000017945 */ /* 0x000fe20003800000 */
[----:B------:R-:W-:-:S07]  /*6960*/  IMAD.MOV.U32 R6, RZ, RZ, -0x1 ;  /* 0xffffffffff067424 */ /* 0x000fce00078e00ff */
[----:B------:R-:W-:Y:S05]  /*6970*/  WARPSYNC.COLLECTIVE R6, `(.L_x_129) ;  /* 0x00000000060c7348 */ /* 0x000fea0003c00000 */
[----:B------:R-:W-:Y:S02]  /*6980*/  ELECT P1, UR62, PT ;  /* 0x00000000003e782f */ /* 0x000fe40003820000 */
[----:B------:R-:W-:Y:S01]  /*6990*/  MOV R6, UR62 ;  /* 0x0000003e00067c02 */ /* 0x000fe20008000f00 */
[----:B------:R-:W-:Y:S10]  /*69a0*/  ENDCOLLECTIVE ;  /* 0x000000000000791b */ /* 0x000ff40003800000 */
.L_x_129:
[----:B------:R-:W-:Y:S05]  /*69b0*/  BSYNC B1 ;  /* 0x0000000000017941 */ /* 0x000fea0003800000 */
.L_x_128:
[----:B------:R-:W-:Y:S05]  /*69c0*/  BRA `(.L_x_130) ;  /* 0xfffffff000087947 */ /* 0x000fea000383ffff */
.L_x_109:
[----:B-1----:R1:W2:Y:S02]  /*69d0*/  SYNCS.PHASECHK.TRANS64.TRYWAIT P1, [R13+URZ+0x20], R6 ;  /* 0x000020060d0075a7 */ /* 0x0022a4000802017f */
[----:B--2---:R-:W-:Y:S05]  /*69e0*/  @!P1 NANOSLEEP.SYNCS 0x989680 ;  /* 0x009896800000995d */ /* 0x004fea0003900000 */
[----:B------:R-:W2:Y:S02]  /*69f0*/  @!P1 SYNCS.PHASECHK.TRANS64 P1, [R13+URZ+0x20], R6 ;  /* 0x000020060d0095a7 */ /* 0x000ea4000802007f */
[----:B--2---:R-:W-:Y:S05]  /*6a00*/  @!P1 BRA `(.L_x_109) ;  /* 0xfffffffc00f09947 */ /* 0x004fea000383ffff */
[----:B------:R-:W-:Y:S05]  /*6a10*/  BRA `(.L_x_131) ;  /* 0xfffffff0003c7947 */ /* 0x000fea000383ffff */
.L_x_118:
[----:B------:R-:W-:Y:S01]  /*6a20*/  BSSY B0, `(.L_x_132) ;  /* 0x0000006000007945 */ /* 0x000fe20003800000 */
[----:B------:R-:W-:-:S07]  /*6a30*/  IMAD.MOV.U32 R6, RZ, RZ, -0x1 ;  /* 0xffffffffff067424 */ /* 0x000fce00078e00ff */
[----:B------:R-:W-:Y:S05]  /*6a40*/  WARPSYNC.COLLECTIVE R6, `(.L_x_133) ;  /* 0x00000000060c7348 */ /* 0x000fea0003c00000 */
[----:B------:R-:W-:Y:S02]  /*6a50*/  ELECT P1, UR62, PT ;  /* 0x00000000003e782f */ /* 0x000fe40003820000 */
[----:B------:R-:W-:Y:S01]  /*6a60*/  MOV R6, UR62 ;  /* 0x0000003e00067c02 */ /* 0x000fe20008000f00 */
[----:B------:R-:W-:Y:S10]  /*6a70*/  ENDCOLLECTIVE ;  /* 0x000000000000791b */ /* 0x000ff40003800000 */
.L_x_133:
[----:B------:R-:W-:Y:S05]  /*6a80*/  BSYNC B0 ;  /* 0x0000000000007941 */ /* 0x000fea0003800000 */
.L_x_132:
[----:B------:R-:W-:Y:S01]  /*6a90*/  PLOP3.LUT P0, PT, P1, PT, PT, 0x80, 0x0 ;  /* 0x000000000000781c */ /* 0x000fe20000f0f070 */
[----:B------:R-:W-:-:S12]  /*6aa0*/  BRA `(.L_x_134) ;  /* 0xfffffff800987947 */ /* 0x000fd8000383ffff */
.L_x_122:
[----:B0-----:R0:W1:Y:S02]  /*6ab0*/  SYNCS.PHASECHK.TRANS64.TRYWAIT P0, [R5+URZ], R2 ;  /* 0x00000002050075a7 */ /* 0x001064000800017f */
[----:B-1----:R-:W-:Y:S05]  /*6ac0*/  @!P0 NANOSLEEP.SYNCS 0x989680 ;  /* 0x009896800000895d */ /* 0x002fea0003900000 */
[----:B------:R-:W1:Y:S02]  /*6ad0*/  @!P0 SYNCS.PHASECHK.TRANS64 P0, [R5+URZ], R2 ;  /* 0x00000002050085a7 */ /* 0x000e64000800007f */
[----:B-1----:R-:W-:Y:S05]  /*6ae0*/  @!P0 BRA `(.L_x_122) ;  /* 0xfffffffc00f08947 */ /* 0x002fea000383ffff */
[----:B------:R-:W-:Y:S05]  /*6af0*/  BRA `(.L_x_135) ;  /* 0xfffffff800dc7947 */ /* 0x000fea000383ffff */
.L_x_123:
[----:B0-----:R0:W1:Y:S02]  /*6b00*/  SYNCS.PHASECHK.TRANS64.TRYWAIT P0, [R7+URZ], R4 ;  /* 0x00000004070075a7 */ /* 0x001064000800017f */
[----:B-1----:R-:W-:Y:S05]  /*6b10*/  @!P0 NANOSLEEP.SYNCS 0x989680 ;  /* 0x009896800000895d */ /* 0x002fea0003900000 */
[----:B------:R-:W1:Y:S02]  /*6b20*/  @!P0 SYNCS.PHASECHK.TRANS64 P0, [R7+URZ], R4 ;  /* 0x00000004070085a7 */ /* 0x000e64000800007f */
[----:B-1----:R-:W-:Y:S05]  /*6b30*/  @!P0 BRA `(.L_x_123) ;  /* 0xfffffffc00f08947 */ /* 0x002fea000383ffff */
[----:B------:R-:W-:Y:S05]  /*6b40*/  BRA `(.L_x_136) ;  /* 0xfffffff800ec7947 */ /* 0x000fea000383ffff */
.L_x_124:
[----:B0-----:R0:W1:Y:S02]  /*6b50*/  SYNCS.PHASECHK.TRANS64.TRYWAIT P0, [R6+URZ], R5 ;  /* 0x00000005060075a7 */ /* 0x001064000800017f */
[----:B-1----:R-:W-:Y:S05]  /*6b60*/  @!P0 NANOSLEEP.SYNCS 0x989680 ;  /* 0x009896800000895d */ /* 0x002fea0003900000 */
[----:B------:R-:W1:Y:S02]  /*6b70*/  @!P0 SYNCS.PHASECHK.TRANS64 P0, [R6+URZ], R5 ;  /* 0x00000005060085a7 */ /* 0x000e64000800007f */
[----:B-1----:R-:W-:Y:S05]  /*6b80*/  @!P0 BRA `(.L_x_124) ;  /* 0xfffffffc00f08947 */ /* 0x002fea000383ffff */
[----:B------:R-:W-:Y:S05]  /*6b90*/  BRA `(.L_x_137) ;  /* 0xfffffff800f47947 */ /* 0x000fea000383ffff */
.L_x_138:
[----:B------:R-:W-:-:S00]  /*6ba0*/  BRA `(.L_x_138) ;  /* 0xfffffffc00fc7947 */ /* 0x000fc0000383ffff */
[----:B------:R-:W-:-:S00]  /*6bb0*/  NOP ;  /* 0x0000000000007918 */ /* 0x000fc00000000000 */
        /* <DEDUP_REMOVED lines=12> */
.L_x_139:


//--------------------- .nv.shared._ZN7cutlass13device_kernelINS_4gemm6kernel13GemmUniversalIN4cute5tupleIJiiiiEEENS1_10collective13CollectiveMmaINS1_37MainloopSm90TmaGmmaWarpSpecializedFP8ILi4ENS5_IJNS4_1CILi1EEESB_SB_EEENS1_32KernelTmaWarpSpecializedPingpongEEENS5_IJNSA_ILi64EEESF_NSA_ILi128EEEEEENS_12float_e5m2_tENS5_IJlSB_lEEESI_SJ_NS4_8TiledMMAINS4_8MMA_AtomIJNS4_4SM904GMMA30MMA_64x64x32_F32E5M2E5M2_SS_TNILNSN_7ScaleInE1ELSP_1EEEEEENS4_6LayoutISC_NS5_IJNSA_ILi0EEEST_ST_EEEEENS5_IJNS4_10UnderscoreESW_SW_EEEEENS4_13SM90_TMA_LOADENS4_14ComposedLayoutINS4_7SwizzleILi3ELi4ELi3EEENS4_18smem_ptr_flag_bitsILi8EEENSS_INS5_IJNSA_ILi8EEESG_EEENS5_IJSG_SB_EEEEEEEvNS4_8identityESZ_S19_vS1A_EENS_8epilogue10collective6detail29Sm90TmaWarpSpecializedAdapterINS1D_15DefaultEpilogueISI_SJ_SJ_NS1C_6thread17LinearCombinationISI_Li1EffLNS1H_9ScaleType4KindE0ELNS_15FloatRoundStyleE2ESI_EENS1_15EpilogueDefaultEEEEEvvEEEEvNT_6ParamsE --------------------------
	.section	.nv.shared._ZN7cutlass13device_kernelINS_4gemm6kernel13GemmUniversalIN4cute5tupleIJiiiiEEENS1_10collective13CollectiveMmaINS1_37MainloopSm90TmaGmmaWarpSpecializedFP8ILi4ENS5_IJNS4_1CILi1EEESB_SB_EEENS1_32KernelTmaWarpSpecializedPingpongEEENS5_IJNSA_ILi64EEESF_NSA_ILi128EEEEEENS_12float_e5m2_tENS5_IJlSB_lEEESI_SJ_NS4_8TiledMMAINS4_8MMA_AtomIJNS4_4SM904GMMA30MMA_64x64x32_F32E5M2E5M2_SS_TNILNSN_7ScaleInE1ELSP_1EEEEEENS4_6LayoutISC_NS5_IJNSA_ILi0EEEST_ST_EEEEENS5_IJNS4_10UnderscoreESW_SW_EEEEENS4_13SM90_TMA_LOADENS4_14ComposedLayoutINS4_7SwizzleILi3ELi4ELi3EEENS4_18smem_ptr_flag_bitsILi8EEENSS_INS5_IJNSA_ILi8EEESG_EEENS5_IJSG_SB_EEEEEEEvNS4_8identityESZ_S19_vS1A_EENS_8epilogue10collective6detail29Sm90TmaWarpSpecializedAdapterINS1D_15DefaultEpilogueISI_SJ_SJ_NS1C_6thread17LinearCombinationISI_Li1EffLNS1H_9ScaleType4KindE0ELNS_15FloatRoundStyleE2ESI_EENS1_15EpilogueDefaultEEEEEvvEEEEvNT_6ParamsE,"aw",@nobits
	.sectionflags	@""
	.align	16
	.zero		1024


//--------------------- .nv.shared.reserved.0     --------------------------
	.section	.nv.shared.reserved.0,"aw",@nobits
	.weak		__nv_reservedSMEM_offset_0_alias
	.size		__nv_reservedSMEM_offset_0_alias, 0, 0
	.other		__nv_reservedSMEM_offset_0_alias,@"STO_CUDA_RESERVED_SHARED STV_DEFAULT"
__nv_reservedSMEM_offset_0_alias:
	.zero		0


//--------------------- .nv.global                --------------------------
	.section	.nv.global,"aw",@nobits
.nv.global:
	.type		_ZN40_INTERNAL_40acca7f_4_k_cu_4427ebf4_295224cute1_E,@object
	.size		_ZN40_INTERNAL_40acca7f_4_k_cu_4427ebf4_295224cute1_E,(_ZN40_INTERNAL_40acca7f_4_k_cu_4427ebf4_295224cuda3std3__45__cpo6cbeginE - _ZN40_INTERNAL_40acca7f_4_k_cu_4427ebf4_295224cute1_E)
_ZN40_INTERNAL_40acca7f_4_k_cu_4427ebf4_295224cute1_E:
	.zero		1
	.type		_ZN40_INTERNAL_40acca7f_4_k_cu_4427ebf4_295224cuda3std3__45__cpo6cbeginE,@object
	.size		_ZN40_INTERNAL_40acca7f_4_k_cu_4427ebf4_295224cuda3std3__45__cpo6cbeginE,(_ZN40_INTERNAL_40acca7f_4_k_cu_4427ebf4_295224cuda3std3__48in_placeE - _ZN40_INTERNAL_40acca7f_4_k_cu_4427ebf4_295224cuda3std3__45__cpo6cbeginE)
_ZN40_INTERNAL_40acca7f_4_k_cu_4427ebf4_295224cuda3std3__45__cpo6cbeginE:
	.zero		1
	.type		_ZN40_INTERNAL_40acca7f_4_k_cu_4427ebf4_295224cuda3std3__48in_placeE,@object
	.size		_ZN40_INTERNAL_40acca7f_4_k_cu_4427ebf4_295224cuda3std3__48in_placeE,(_ZN40_INTERNAL_40acca7f_4_k_cu_4427ebf4_295224cuda3std6ranges3__45__cpo9iter_moveE - _ZN40_INTERNAL_40acca7f_4_k_cu_4427ebf4_295224cuda3std3__48in_placeE)
_ZN40_INTERNAL_40acca7f_4_k_cu_4427ebf4_295224cuda3std3__48in_placeE:
	.zero		1
	.type		_ZN40_INTERNAL_40acca7f_4_k_cu_4427ebf4_295224cuda3std6ranges3__45__cpo9iter_moveE,@object
	.size		_ZN40_INTERNAL_40acca7f_4_k_cu_4427ebf4_295224cuda3std6ranges3__45__cpo9iter_moveE,(_ZN40_INTERNAL_40acca7f_4_k_cu_4427ebf4_295224cuda3std3__45__cpo5beginE - _ZN40_INTERNAL_40acca7f_4_k_cu_4427ebf4_295224cuda3std6ranges3__45__cpo9iter_moveE)
_ZN40_INTERNAL_40acca7f_4_k_cu_4427ebf4_295224cuda3std6ranges3__45__cpo9iter_moveE:
	.zero		1
	.type		_ZN40_INTERNAL_40acca7f_4_k_cu_4427ebf4_295224cuda3std3__45__cpo5beginE,@object
	.size		_ZN40_INTERNAL_40acca7f_4_k_cu_4427ebf4_295224cuda3std3__45__cpo5beginE,(_ZN40_INTERNAL_40acca7f_4_k_cu_4427ebf4_295224cuda3std3__442_GLOBAL__N__40acca7f_4_k_cu_4427ebf4_295226ignoreE - _ZN40_INTERNAL_40acca7f_4_k_cu_4427ebf4_295224cuda3std3__45__cpo5beginE)
_ZN40_INTERNAL_40acca7f_4_k_cu_4427ebf4_295224cuda3std3__45__cpo5beginE:
	.zero		1
	.type		_ZN40_INTERNAL_40acca7f_4_k_cu_4427ebf4_295224cuda3std3__442_GLOBAL__N__40acca7f_4_k_cu_4427ebf4_295226ignoreE,@object
	.size		_ZN40_INTERNAL_40acca7f_4_k_cu_4427ebf4_295224cuda3std3__442_GLOBAL__N__40acca7f_4_k_cu_4427ebf4_295226ignoreE,(_ZN40_INTERNAL_40acca7f_4_k_cu_4427ebf4_295224cute7productE - _ZN40_INTERNAL_40acca7f_4_k_cu_4427ebf4_295224cuda3std3__442_GLOBAL__N__40acca7f_4_k_cu_4427ebf4_295226ignoreE)
_ZN40_INTERNAL_40acca7f_4_k_cu_4427ebf4_295224cuda3std3__442_GLOBAL__N__40acca7f_4_k_cu_4427ebf4_295226ignoreE:
	.zero		1
	.type		_ZN40_INTERNAL_40acca7f_4_k_cu_4427ebf4_295224cute7productE,@object
	.size		_ZN40_INTERNAL_40acca7f_4_k_cu_4427ebf4_295224cute7productE,(_ZN40_INTERNAL_40acca7f_4_k_cu_4427ebf4_295224cuda3std3__45__cpo3endE - _ZN40_INTERNAL_40acca7f_4_k_cu_4427ebf4_295224cute7productE)
_ZN40_INTERNAL_40acca7f_4_k_cu_4427ebf4_295224cute7productE:
	.zero		1
	.type		_ZN40_INTERNAL_40acca7f_4_k_cu_4427ebf4_295224cuda3std3__45__cpo3endE,@object
	.size		_ZN40_INTERNAL_40acca7f_4_k_cu_4427ebf4_295224cuda3std3__45__cpo3endE,(_ZN40_INTERNAL_40acca7f_4_k_cu_4427ebf4_295224cuda3std3__419piecewise_constructE - _ZN40_INTERNAL_40acca7f_4_k_cu_4427ebf4_295224cuda3std3__45__cpo3endE)
_ZN40_INTERNAL_40acca7f_4_k_cu_4427ebf4_295224cuda3std3__45__cpo3endE:
	.zero		1
	.type		_ZN40_INTERNAL_40acca7f_4_k_cu_4427ebf4_295224cuda3std3__419piecewise_constructE,@object
	.size		_ZN40_INTERNAL_40acca7f_4_k_cu_4427ebf4_295224cuda3std3__419piecewise_constructE,(_ZN40_INTERNAL_40acca7f_4_k_cu_4427ebf4_295224cuda3std3__45__cpo4cendE - _ZN40_INTERNAL_40acca7f_4_k_cu_4427ebf4_295224cuda3std3__419piecewise_constructE)
_ZN40_INTERNAL_40acca7f_4_k_cu_4427ebf4_295224cuda3std3__419piecewise_constructE:
	.zero		1
	.type		_ZN40_INTERNAL_40acca7f_4_k_cu_4427ebf4_295224cuda3std3__45__cpo4cendE,@object
	.size		_ZN40_INTERNAL_40acca7f_4_k_cu_4427ebf4_295224cuda3std3__45__cpo4cendE,(_ZN40_INTERNAL_40acca7f_4_k_cu_4427ebf4_295224cuda3std6ranges3__45__cpo4swapE - _ZN40_INTERNAL_40acca7f_4_k_cu_4427ebf4_295224cuda3std3__45__cpo4cendE)
_ZN40_INTERNAL_40acca7f_4_k_cu_4427ebf4_295224cuda3std3__45__cpo4cendE:
	.zero		1
	.type		_ZN40_INTERNAL_40acca7f_4_k_cu_4427ebf4_295224cuda3std6ranges3__45__cpo4swapE,@object
	.size		_ZN40_INTERNAL_40acca7f_4_k_cu_4427ebf4_295224cuda3std6ranges3__45__cpo4swapE,(.L_7 - _ZN40_INTERNAL_40acca7f_4_k_cu_4427ebf4_295224cuda3std6ranges3__45__cpo4swapE)
_ZN40_INTERNAL_40acca7f_4_k_cu_4427ebf4_295224cuda3std6ranges3__45__cpo4swapE:
	.zero		1
.L_7:


//--------------------- .nv.constant0._ZN7cutlass13device_kernelINS_4gemm6kernel13GemmUniversalIN4cute5tupleIJiiiiEEENS1_10collective13CollectiveMmaINS1_37MainloopSm90TmaGmmaWarpSpecializedFP8ILi4ENS5_IJNS4_1CILi1EEESB_SB_EEENS1_32KernelTmaWarpSpecializedPingpongEEENS5_IJNSA_ILi64EEESF_NSA_ILi128EEEEEENS_12float_e5m2_tENS5_IJlSB_lEEESI_SJ_NS4_8TiledMMAINS4_8MMA_AtomIJNS4_4SM904GMMA30MMA_64x64x32_F32E5M2E5M2_SS_TNILNSN_7ScaleInE1ELSP_1EEEEEENS4_6LayoutISC_NS5_IJNSA_ILi0EEEST_ST_EEEEENS5_IJNS4_10UnderscoreESW_SW_EEEEENS4_13SM90_TMA_LOADENS4_14ComposedLayoutINS4_7SwizzleILi3ELi4ELi3EEENS4_18smem_ptr_flag_bitsILi8EEENSS_INS5_IJNSA_ILi8EEESG_EEENS5_IJSG_SB_EEEEEEEvNS4_8identityESZ_S19_vS1A_EENS_8epilogue10collective6detail29Sm90TmaWarpSpecializedAdapterINS1D_15DefaultEpilogueISI_SJ_SJ_NS1C_6thread17LinearCombinationISI_Li1EffLNS1H_9ScaleType4KindE0ELNS_15FloatRoundStyleE2ESI_EENS1_15EpilogueDefaultEEEEEvvEEEEvNT_6ParamsE --------------------------
	.section	.nv.constant0._ZN7cutlass13device_kernelINS_4gemm6kernel13GemmUniversalIN4cute5tupleIJiiiiEEENS1_10collective13CollectiveMmaINS1_37MainloopSm90TmaGmmaWarpSpecializedFP8ILi4ENS5_IJNS4_1CILi1EEESB_SB_EEENS1_32KernelTmaWarpSpecializedPingpongEEENS5_IJNSA_ILi64EEESF_NSA_ILi128EEEEEENS_12float_e5m2_tENS5_IJlSB_lEEESI_SJ_NS4_8TiledMMAINS4_8MMA_AtomIJNS4_4SM904GMMA30MMA_64x64x32_F32E5M2E5M2_SS_TNILNSN_7ScaleInE1ELSP_1EEEEEENS4_6LayoutISC_NS5_IJNSA_ILi0EEEST_ST_EEEEENS5_IJNS4_10UnderscoreESW_SW_EEEEENS4_13SM90_TMA_LOADENS4_14ComposedLayoutINS4_7SwizzleILi3ELi4ELi3EEENS4_18smem_ptr_flag_bitsILi8EEENSS_INS5_IJNSA_ILi8EEESG_EEENS5_IJSG_SB_EEEEEEEvNS4_8identityESZ_S19_vS1A_EENS_8epilogue10collective6detail29Sm90TmaWarpSpecializedAdapterINS1D_15DefaultEpilogueISI_SJ_SJ_NS1C_6thread17LinearCombinationISI_Li1EffLNS1H_9ScaleType4KindE0ELNS_15FloatRoundStyleE2ESI_EENS1_15EpilogueDefaultEEEEEvvEEEEvNT_6ParamsE,"a",@progbits
	.sectionflags	@""
	.align	4
.nv.constant0._ZN7cutlass13device_kernelINS_4gemm6kernel13GemmUniversalIN4cute5tupleIJiiiiEEENS1_10collective13CollectiveMmaINS1_37MainloopSm90TmaGmmaWarpSpecializedFP8ILi4ENS5_IJNS4_1CILi1EEESB_SB_EEENS1_32KernelTmaWarpSpecializedPingpongEEENS5_IJNSA_ILi64EEESF_NSA_ILi128EEEEEENS_12float_e5m2_tENS5_IJlSB_lEEESI_SJ_NS4_8TiledMMAINS4_8MMA_AtomIJNS4_4SM904GMMA30MMA_64x64x32_F32E5M2E5M2_SS_TNILNSN_7ScaleInE1ELSP_1EEEEEENS4_6LayoutISC_NS5_IJNSA_ILi0EEEST_ST_EEEEENS5_IJNS4_10UnderscoreESW_SW_EEEEENS4_13SM90_TMA_LOADENS4_14ComposedLayoutINS4_7SwizzleILi3ELi4ELi3EEENS4_18smem_ptr_flag_bitsILi8EEENSS_INS5_IJNSA_ILi8EEESG_EEENS5_IJSG_SB_EEEEEEEvNS4_8identityESZ_S19_vS1A_EENS_8epilogue10collective6detail29Sm90TmaWarpSpecializedAdapterINS1D_15DefaultEpilogueISI_SJ_SJ_NS1C_6thread17LinearCombinationISI_Li1EffLNS1H_9ScaleType4KindE0ELNS_15FloatRoundStyleE2ESI_EENS1_15EpilogueDefaultEEEEEvvEEEEvNT_6ParamsE:
	.zero		1664


//--------------------- SYMBOLS --------------------------

	.type		.nv.reservedSmem.offset0,@object
	.size		.nv.reservedSmem.offset0,0x4
